//
// Generated by NVIDIA NVVM Compiler
//
// Compiler Build ID: CL-36424714
// Cuda compilation tools, release 13.0, V13.0.88
// Based on NVVM 20.0.0
//

.version 9.0
.target sm_100
.address_size 64

	// .globl	template_op_kernel0
// _ZZ19template_op_kernel0E13input0_shared has been demoted
// _ZZ19template_op_kernel0E13input1_shared has been demoted

.visible .entry template_op_kernel0(
	.param .u64 .ptr .align 1 template_op_kernel0_param_0,
	.param .u64 .ptr .align 1 template_op_kernel0_param_1,
	.param .u64 .ptr .align 1 template_op_kernel0_param_2
)
.maxntid 128
{
	.reg .pred 	%p<6>;
	.reg .b16 	%rs<194>;
	.reg .b32 	%r<1029>;
	.reg .b64 	%rd<64>;
	// demoted variable
	.shared .align 1 .b8 _ZZ19template_op_kernel0E13input0_shared[3840];
	// demoted variable
	.shared .align 1 .b8 _ZZ19template_op_kernel0E13input1_shared[125];
	mov.u32 	%r487, %ctaid.x;
	mul.lo.s32 	%r488, %r487, 19200;
	mov.u32 	%r489, %tid.x;
	cvt.u16.u32 	%rs1, %r489;
	mul.lo.s16 	%rs2, %rs1, 103;
	shr.u16 	%rs3, %rs2, 9;
	mul.wide.u16 	%r490, %rs3, 25;
	mul.lo.s16 	%rs4, %rs3, 5;
	sub.s16 	%rs5, %rs1, %rs4;
	cvt.u32.u16 	%r491, %rs5;
	and.b32  	%r492, %r491, 255;
	or.b32  	%r493, %r488, %r492;
	add.s32 	%r1, %r493, %r490;
	or.b16  	%rs6, %rs1, 128;
	mul.lo.s16 	%rs7, %rs6, 205;
	shr.u16 	%rs8, %rs7, 10;
	mul.wide.u16 	%r494, %rs8, 25;
	mul.lo.s16 	%rs9, %rs1, 205;
	add.s16 	%rs10, %rs9, 615;
	shr.u16 	%rs11, %rs10, 10;
	mul.lo.s16 	%rs12, %rs11, 5;
	sub.s16 	%rs13, %rs1, %rs12;
	add.s16 	%rs14, %rs13, 3;
	cvt.u32.u16 	%r495, %rs14;
	and.b32  	%r496, %r495, 255;
	or.b32  	%r497, %r488, %r496;
	add.s32 	%r2, %r497, %r494;
	or.b16  	%rs15, %rs1, 256;
	mul.hi.u16 	%rs16, %rs15, 13108;
	mul.lo.s16 	%rs17, %rs16, 25;
	cvt.u32.u16 	%r498, %rs17;
	add.s16 	%rs18, %rs9, 205;
	shr.u16 	%rs19, %rs18, 10;
	mul.lo.s16 	%rs20, %rs19, 5;
	sub.s16 	%rs21, %rs1, %rs20;
	add.s16 	%rs22, %rs21, 1;
	cvt.u32.u16 	%r499, %rs22;
	and.b32  	%r500, %r499, 255;
	or.b32  	%r501, %r488, %r500;
	add.s32 	%r3, %r501, %r498;
	or.b16  	%rs23, %rs1, 384;
	mul.hi.u16 	%rs24, %rs23, 13108;
	mul.lo.s16 	%rs25, %rs24, 25;
	cvt.u32.u16 	%r502, %rs25;
	add.s16 	%rs26, %rs9, 820;
	shr.u16 	%rs27, %rs26, 10;
	mul.lo.s16 	%rs28, %rs27, 5;
	sub.s16 	%rs29, %rs1, %rs28;
	add.s16 	%rs30, %rs29, 4;
	cvt.u32.u16 	%r503, %rs30;
	and.b32  	%r504, %r503, 255;
	or.b32  	%r505, %r488, %r504;
	add.s32 	%r4, %r505, %r502;
	or.b16  	%rs31, %rs1, 512;
	mul.hi.u16 	%rs32, %rs31, 13108;
	mul.lo.s16 	%rs33, %rs32, 25;
	cvt.u32.u16 	%r506, %rs33;
	add.s16 	%rs34, %rs9, 410;
	shr.u16 	%rs35, %rs34, 10;
	mul.lo.s16 	%rs36, %rs35, 5;
	sub.s16 	%rs37, %rs1, %rs36;
	add.s16 	%rs38, %rs37, 2;
	cvt.u32.u16 	%r507, %rs38;
	and.b32  	%r508, %r507, 255;
	or.b32  	%r509, %r488, %r508;
	add.s32 	%r5, %r509, %r506;
	or.b16  	%rs39, %rs1, 768;
	mul.hi.u16 	%rs40, %rs39, 13108;
	mul.lo.s16 	%rs41, %rs40, 25;
	cvt.u32.u16 	%r510, %rs41;
	add.s32 	%r6, %r497, %r510;
	or.b16  	%rs42, %rs1, 896;
	mul.hi.u16 	%rs43, %rs42, 13108;
	mul.lo.s16 	%rs44, %rs43, 25;
	cvt.u32.u16 	%r511, %rs44;
	add.s32 	%r7, %r501, %r511;
	or.b16  	%rs45, %rs1, 1024;
	mul.hi.u16 	%rs46, %rs45, 13108;
	mul.lo.s16 	%rs47, %rs46, 25;
	cvt.u32.u16 	%r512, %rs47;
	add.s32 	%r8, %r505, %r512;
	or.b16  	%rs48, %rs1, 1152;
	mul.hi.u16 	%rs49, %rs48, 13108;
	mul.lo.s16 	%rs50, %rs49, 25;
	cvt.u32.u16 	%r513, %rs50;
	add.s32 	%r9, %r509, %r513;
	or.b16  	%rs51, %rs1, 1408;
	mul.hi.u16 	%rs52, %rs51, 13108;
	mul.lo.s16 	%rs53, %rs52, 25;
	cvt.u32.u16 	%r514, %rs53;
	add.s32 	%r10, %r497, %r514;
	or.b16  	%rs54, %rs1, 1536;
	mul.hi.u16 	%rs55, %rs54, 13108;
	mul.lo.s16 	%rs56, %rs55, 25;
	cvt.u32.u16 	%r515, %rs56;
	add.s32 	%r11, %r501, %r515;
	or.b16  	%rs57, %rs1, 1664;
	mul.hi.u16 	%rs58, %rs57, 13108;
	mul.lo.s16 	%rs59, %rs58, 25;
	cvt.u32.u16 	%r516, %rs59;
	add.s32 	%r12, %r505, %r516;
	or.b16  	%rs60, %rs1, 1792;
	mul.hi.u16 	%rs61, %rs60, 13108;
	mul.lo.s16 	%rs62, %rs61, 25;
	cvt.u32.u16 	%r517, %rs62;
	add.s32 	%r13, %r509, %r517;
	or.b16  	%rs63, %rs1, 2048;
	mul.hi.u16 	%rs64, %rs63, 13108;
	mul.lo.s16 	%rs65, %rs64, 25;
	cvt.u32.u16 	%r518, %rs65;
	add.s32 	%r14, %r497, %r518;
	or.b16  	%rs66, %rs1, 2176;
	mul.hi.u16 	%rs67, %rs66, 13108;
	mul.lo.s16 	%rs68, %rs67, 25;
	cvt.u32.u16 	%r519, %rs68;
	add.s32 	%r15, %r501, %r519;
	or.b16  	%rs69, %rs1, 2304;
	mul.hi.u16 	%rs70, %rs69, 13108;
	mul.lo.s16 	%rs71, %rs70, 25;
	cvt.u32.u16 	%r520, %rs71;
	add.s32 	%r16, %r505, %r520;
	or.b16  	%rs72, %rs1, 2432;
	mul.hi.u16 	%rs73, %rs72, 13108;
	mul.lo.s16 	%rs74, %rs73, 25;
	cvt.u32.u16 	%r521, %rs74;
	add.s32 	%r17, %r509, %r521;
	or.b16  	%rs75, %rs1, 2688;
	mul.hi.u16 	%rs76, %rs75, 13108;
	mul.lo.s16 	%rs77, %rs76, 25;
	cvt.u32.u16 	%r522, %rs77;
	add.s32 	%r18, %r497, %r522;
	or.b16  	%rs78, %rs1, 2816;
	mul.hi.u16 	%rs79, %rs78, 13108;
	mul.lo.s16 	%rs80, %rs79, 25;
	cvt.u32.u16 	%r523, %rs80;
	add.s32 	%r19, %r501, %r523;
	or.b16  	%rs81, %rs1, 2944;
	mul.hi.u16 	%rs82, %rs81, 13108;
	mul.lo.s16 	%rs83, %rs82, 25;
	cvt.u32.u16 	%r524, %rs83;
	add.s32 	%r20, %r505, %r524;
	or.b16  	%rs84, %rs1, 3072;
	mul.hi.u16 	%rs85, %rs84, 13108;
	mul.lo.s16 	%rs86, %rs85, 25;
	cvt.u32.u16 	%r525, %rs86;
	add.s32 	%r21, %r509, %r525;
	or.b16  	%rs87, %rs1, 3328;
	mul.hi.u16 	%rs88, %rs87, 13108;
	mul.lo.s16 	%rs89, %rs88, 25;
	cvt.u32.u16 	%r526, %rs89;
	add.s32 	%r22, %r497, %r526;
	or.b16  	%rs90, %rs1, 3456;
	mul.hi.u16 	%rs91, %rs90, 13108;
	mul.lo.s16 	%rs92, %rs91, 25;
	cvt.u32.u16 	%r527, %rs92;
	add.s32 	%r23, %r501, %r527;
	or.b16  	%rs93, %rs1, 3584;
	mul.hi.u16 	%rs94, %rs93, 13108;
	mul.lo.s16 	%rs95, %rs94, 25;
	cvt.u32.u16 	%r528, %rs95;
	add.s32 	%r24, %r505, %r528;
	or.b16  	%rs96, %rs1, 3712;
	mul.hi.u16 	%rs97, %rs96, 13108;
	mul.lo.s16 	%rs98, %rs97, 25;
	cvt.u32.u16 	%r529, %rs98;
	add.s32 	%r25, %r509, %r529;
	mul.lo.s16 	%rs99, %rs1, 41;
	shr.u16 	%rs100, %rs99, 10;
	cvt.u32.u16 	%r26, %rs100;
	mov.b32 	%r879, 0;
	mov.u32 	%r880, %r879;
	mov.u32 	%r881, %r879;
	mov.u32 	%r882, %r879;
	mov.u32 	%r883, %r879;
	mov.u32 	%r884, %r879;
	mov.u32 	%r885, %r879;
	mov.u32 	%r886, %r879;
	mov.u32 	%r887, %r879;
	mov.u32 	%r888, %r879;
	mov.u32 	%r889, %r879;
	mov.u32 	%r890, %r879;
	mov.u32 	%r891, %r879;
	mov.u32 	%r892, %r879;
	mov.u32 	%r893, %r879;
	mov.u32 	%r894, %r879;
	mov.u32 	%r895, %r879;
	mov.u32 	%r896, %r879;
	mov.u32 	%r897, %r879;
	mov.u32 	%r898, %r879;
	mov.u32 	%r899, %r879;
	mov.u32 	%r900, %r879;
	mov.u32 	%r901, %r879;
	mov.u32 	%r902, %r879;
	mov.u32 	%r903, %r879;
	mov.u32 	%r904, %r879;
	mov.u32 	%r905, %r879;
	mov.u32 	%r906, %r879;
	mov.u32 	%r907, %r879;
	mov.u32 	%r908, %r879;
	mov.u32 	%r909, %r879;
	mov.u32 	%r910, %r879;
	mov.u32 	%r911, %r879;
	mov.u32 	%r912, %r879;
	mov.u32 	%r913, %r879;
	mov.u32 	%r914, %r879;
	mov.u32 	%r915, %r879;
	mov.u32 	%r916, %r879;
	mov.u32 	%r917, %r879;
	mov.u32 	%r918, %r879;
	mov.u32 	%r919, %r879;
	mov.u32 	%r920, %r879;
	mov.u32 	%r921, %r879;
	mov.u32 	%r922, %r879;
	mov.u32 	%r923, %r879;
	mov.u32 	%r924, %r879;
	mov.u32 	%r925, %r879;
	mov.u32 	%r926, %r879;
	mov.u32 	%r927, %r879;
	mov.u32 	%r928, %r879;
	mov.u32 	%r929, %r879;
	mov.u32 	%r930, %r879;
	mov.u32 	%r931, %r879;
	mov.u32 	%r932, %r879;
	mov.u32 	%r933, %r879;
	mov.u32 	%r934, %r879;
	mov.u32 	%r935, %r879;
	mov.u32 	%r936, %r879;
	mov.u32 	%r937, %r879;
	mov.u32 	%r938, %r879;
	mov.u32 	%r939, %r879;
	mov.u32 	%r940, %r879;
	mov.u32 	%r941, %r879;
	mov.u32 	%r942, %r879;
	mov.u32 	%r943, %r879;
	mov.u32 	%r944, %r879;
	mov.u32 	%r945, %r879;
	mov.u32 	%r946, %r879;
	mov.u32 	%r947, %r879;
	mov.u32 	%r948, %r879;
	mov.u32 	%r949, %r879;
	mov.u32 	%r950, %r879;
	mov.u32 	%r951, %r879;
	mov.u32 	%r952, %r879;
	mov.u32 	%r953, %r879;
	mov.u32 	%r954, %r879;
	mov.u32 	%r955, %r879;
	mov.u32 	%r956, %r879;
	mov.u32 	%r957, %r879;
	mov.u32 	%r958, %r879;
	mov.u32 	%r959, %r879;
	mov.u32 	%r960, %r879;
	mov.u32 	%r961, %r879;
	mov.u32 	%r962, %r879;
	mov.u32 	%r963, %r879;
	mov.u32 	%r964, %r879;
	mov.u32 	%r965, %r879;
	mov.u32 	%r966, %r879;
	mov.u32 	%r967, %r879;
	mov.u32 	%r968, %r879;
	mov.u32 	%r969, %r879;
	mov.u32 	%r970, %r879;
	mov.u32 	%r971, %r879;
	mov.u32 	%r972, %r879;
	mov.u32 	%r973, %r879;
	mov.u32 	%r974, %r879;
	mov.u32 	%r975, %r879;
	mov.u32 	%r976, %r879;
	mov.u32 	%r977, %r879;
	mov.u32 	%r978, %r879;
	mov.u32 	%r979, %r879;
	mov.u32 	%r980, %r879;
	mov.u32 	%r981, %r879;
	mov.u32 	%r982, %r879;
	mov.u32 	%r983, %r879;
	mov.u32 	%r984, %r879;
	mov.u32 	%r985, %r879;
	mov.u32 	%r986, %r879;
	mov.u32 	%r987, %r879;
	mov.u32 	%r988, %r879;
	mov.u32 	%r989, %r879;
	mov.u32 	%r990, %r879;
	mov.u32 	%r991, %r879;
	mov.u32 	%r992, %r879;
	mov.u32 	%r993, %r879;
	mov.u32 	%r994, %r879;
	mov.u32 	%r995, %r879;
	mov.u32 	%r996, %r879;
	mov.u32 	%r997, %r879;
	mov.u32 	%r998, %r879;
	mov.u32 	%r999, %r879;
	mov.u32 	%r1000, %r879;
	mov.u32 	%r1001, %r879;
	mov.u32 	%r1002, %r879;
	mov.u32 	%r1003, %r879;
	mov.u32 	%r1004, %r879;
	mov.u32 	%r1005, %r879;
	mov.u32 	%r1006, %r879;
	mov.u32 	%r1007, %r879;
	mov.u32 	%r1008, %r879;
	mov.u32 	%r1009, %r879;
	mov.u32 	%r1010, %r879;
	mov.u32 	%r1011, %r879;
	mov.u32 	%r1012, %r879;
	mov.u32 	%r1013, %r879;
	mov.u32 	%r1014, %r879;
	mov.u32 	%r1015, %r879;
	mov.u32 	%r1016, %r879;
	mov.u32 	%r1017, %r879;
	mov.u32 	%r1018, %r879;
	mov.u32 	%r1019, %r879;
	mov.u32 	%r1020, %r879;
	mov.u32 	%r1021, %r879;
	mov.u32 	%r1022, %r879;
	mov.u32 	%r1023, %r879;
	mov.u32 	%r1024, %r879;
	mov.u32 	%r1025, %r879;
	mov.u32 	%r1026, %r879;
	mov.u32 	%r1027, %r879;
	mov.u32 	%r1028, %r879;
	mov.u32 	%r875, %r879;
$L__BB0_1:
	ld.param.u64 	%rd61, [template_op_kernel0_param_0];
	mov.u32 	%r530, %tid.x;
	setp.gt.u32 	%p1, %r530, 124;
	bar.sync 	0;
	mul.lo.s32 	%r531, %r875, 5;
	add.s32 	%r532, %r1, %r531;
	cvt.u64.u32 	%rd4, %r532;
	cvta.to.global.u64 	%rd5, %rd61;
	add.s64 	%rd6, %rd5, %rd4;
	ld.global.nc.u8 	%rs101, [%rd6];
	cvt.u16.u8 	%rs102, %rs101;
	mov.u32 	%r533, _ZZ19template_op_kernel0E13input0_shared;
	add.s32 	%r534, %r533, %r530;
	st.shared.u8 	[%r534], %rs102;
	add.s32 	%r535, %r2, %r531;
	cvt.u64.u32 	%rd7, %r535;
	add.s64 	%rd8, %rd5, %rd7;
	ld.global.nc.u8 	%rs103, [%rd8];
	cvt.u16.u8 	%rs104, %rs103;
	st.shared.u8 	[%r534+128], %rs104;
	add.s32 	%r536, %r3, %r531;
	cvt.u64.u32 	%rd9, %r536;
	add.s64 	%rd10, %rd5, %rd9;
	ld.global.nc.u8 	%rs105, [%rd10];
	cvt.u16.u8 	%rs106, %rs105;
	st.shared.u8 	[%r534+256], %rs106;
	add.s32 	%r537, %r4, %r531;
	cvt.u64.u32 	%rd11, %r537;
	add.s64 	%rd12, %rd5, %rd11;
	ld.global.nc.u8 	%rs107, [%rd12];
	cvt.u16.u8 	%rs108, %rs107;
	st.shared.u8 	[%r534+384], %rs108;
	add.s32 	%r538, %r5, %r531;
	cvt.u64.u32 	%rd13, %r538;
	add.s64 	%rd14, %rd5, %rd13;
	ld.global.nc.u8 	%rs109, [%rd14];
	cvt.u16.u8 	%rs110, %rs109;
	st.shared.u8 	[%r534+512], %rs110;
	ld.global.nc.u8 	%rs111, [%rd6+3200];
	cvt.u16.u8 	%rs112, %rs111;
	st.shared.u8 	[%r534+640], %rs112;
	add.s32 	%r539, %r6, %r531;
	cvt.u64.u32 	%rd15, %r539;
	add.s64 	%rd16, %rd5, %rd15;
	ld.global.nc.u8 	%rs113, [%rd16];
	cvt.u16.u8 	%rs114, %rs113;
	st.shared.u8 	[%r534+768], %rs114;
	add.s32 	%r540, %r7, %r531;
	cvt.u64.u32 	%rd17, %r540;
	add.s64 	%rd18, %rd5, %rd17;
	ld.global.nc.u8 	%rs115, [%rd18];
	cvt.u16.u8 	%rs116, %rs115;
	st.shared.u8 	[%r534+896], %rs116;
	add.s32 	%r541, %r8, %r531;
	cvt.u64.u32 	%rd19, %r541;
	add.s64 	%rd20, %rd5, %rd19;
	ld.global.nc.u8 	%rs117, [%rd20];
	cvt.u16.u8 	%rs118, %rs117;
	st.shared.u8 	[%r534+1024], %rs118;
	add.s32 	%r542, %r9, %r531;
	cvt.u64.u32 	%rd21, %r542;
	add.s64 	%rd22, %rd5, %rd21;
	ld.global.nc.u8 	%rs119, [%rd22];
	cvt.u16.u8 	%rs120, %rs119;
	st.shared.u8 	[%r534+1152], %rs120;
	ld.global.nc.u8 	%rs121, [%rd6+6400];
	cvt.u16.u8 	%rs122, %rs121;
	st.shared.u8 	[%r534+1280], %rs122;
	add.s32 	%r543, %r10, %r531;
	cvt.u64.u32 	%rd23, %r543;
	add.s64 	%rd24, %rd5, %rd23;
	ld.global.nc.u8 	%rs123, [%rd24];
	cvt.u16.u8 	%rs124, %rs123;
	st.shared.u8 	[%r534+1408], %rs124;
	add.s32 	%r544, %r11, %r531;
	cvt.u64.u32 	%rd25, %r544;
	add.s64 	%rd26, %rd5, %rd25;
	ld.global.nc.u8 	%rs125, [%rd26];
	cvt.u16.u8 	%rs126, %rs125;
	st.shared.u8 	[%r534+1536], %rs126;
	add.s32 	%r545, %r12, %r531;
	cvt.u64.u32 	%rd27, %r545;
	add.s64 	%rd28, %rd5, %rd27;
	ld.global.nc.u8 	%rs127, [%rd28];
	cvt.u16.u8 	%rs128, %rs127;
	st.shared.u8 	[%r534+1664], %rs128;
	add.s32 	%r546, %r13, %r531;
	cvt.u64.u32 	%rd29, %r546;
	add.s64 	%rd30, %rd5, %rd29;
	ld.global.nc.u8 	%rs129, [%rd30];
	cvt.u16.u8 	%rs130, %rs129;
	st.shared.u8 	[%r534+1792], %rs130;
	ld.global.nc.u8 	%rs131, [%rd6+9600];
	cvt.u16.u8 	%rs132, %rs131;
	st.shared.u8 	[%r534+1920], %rs132;
	add.s32 	%r547, %r14, %r531;
	cvt.u64.u32 	%rd31, %r547;
	add.s64 	%rd32, %rd5, %rd31;
	ld.global.nc.u8 	%rs133, [%rd32];
	cvt.u16.u8 	%rs134, %rs133;
	st.shared.u8 	[%r534+2048], %rs134;
	add.s32 	%r548, %r15, %r531;
	cvt.u64.u32 	%rd33, %r548;
	add.s64 	%rd34, %rd5, %rd33;
	ld.global.nc.u8 	%rs135, [%rd34];
	cvt.u16.u8 	%rs136, %rs135;
	st.shared.u8 	[%r534+2176], %rs136;
	add.s32 	%r549, %r16, %r531;
	cvt.u64.u32 	%rd35, %r549;
	add.s64 	%rd36, %rd5, %rd35;
	ld.global.nc.u8 	%rs137, [%rd36];
	cvt.u16.u8 	%rs138, %rs137;
	st.shared.u8 	[%r534+2304], %rs138;
	add.s32 	%r550, %r17, %r531;
	cvt.u64.u32 	%rd37, %r550;
	add.s64 	%rd38, %rd5, %rd37;
	ld.global.nc.u8 	%rs139, [%rd38];
	cvt.u16.u8 	%rs140, %rs139;
	st.shared.u8 	[%r534+2432], %rs140;
	ld.global.nc.u8 	%rs141, [%rd6+12800];
	cvt.u16.u8 	%rs142, %rs141;
	st.shared.u8 	[%r534+2560], %rs142;
	add.s32 	%r551, %r18, %r531;
	cvt.u64.u32 	%rd39, %r551;
	add.s64 	%rd40, %rd5, %rd39;
	ld.global.nc.u8 	%rs143, [%rd40];
	cvt.u16.u8 	%rs144, %rs143;
	st.shared.u8 	[%r534+2688], %rs144;
	add.s32 	%r552, %r19, %r531;
	cvt.u64.u32 	%rd41, %r552;
	add.s64 	%rd42, %rd5, %rd41;
	ld.global.nc.u8 	%rs145, [%rd42];
	cvt.u16.u8 	%rs146, %rs145;
	st.shared.u8 	[%r534+2816], %rs146;
	add.s32 	%r553, %r20, %r531;
	cvt.u64.u32 	%rd43, %r553;
	add.s64 	%rd44, %rd5, %rd43;
	ld.global.nc.u8 	%rs147, [%rd44];
	cvt.u16.u8 	%rs148, %rs147;
	st.shared.u8 	[%r534+2944], %rs148;
	add.s32 	%r554, %r21, %r531;
	cvt.u64.u32 	%rd45, %r554;
	add.s64 	%rd46, %rd5, %rd45;
	ld.global.nc.u8 	%rs149, [%rd46];
	cvt.u16.u8 	%rs150, %rs149;
	st.shared.u8 	[%r534+3072], %rs150;
	ld.global.nc.u8 	%rs151, [%rd6+16000];
	cvt.u16.u8 	%rs152, %rs151;
	st.shared.u8 	[%r534+3200], %rs152;
	add.s32 	%r555, %r22, %r531;
	cvt.u64.u32 	%rd47, %r555;
	add.s64 	%rd48, %rd5, %rd47;
	ld.global.nc.u8 	%rs153, [%rd48];
	cvt.u16.u8 	%rs154, %rs153;
	st.shared.u8 	[%r534+3328], %rs154;
	add.s32 	%r556, %r23, %r531;
	cvt.u64.u32 	%rd49, %r556;
	add.s64 	%rd50, %rd5, %rd49;
	ld.global.nc.u8 	%rs155, [%rd50];
	cvt.u16.u8 	%rs156, %rs155;
	st.shared.u8 	[%r534+3456], %rs156;
	add.s32 	%r557, %r24, %r531;
	cvt.u64.u32 	%rd51, %r557;
	add.s64 	%rd52, %rd5, %rd51;
	ld.global.nc.u8 	%rs157, [%rd52];
	cvt.u16.u8 	%rs158, %rs157;
	st.shared.u8 	[%r534+3584], %rs158;
	add.s32 	%r558, %r25, %r531;
	cvt.u64.u32 	%rd53, %r558;
	add.s64 	%rd54, %rd5, %rd53;
	ld.global.nc.u8 	%rs159, [%rd54];
	cvt.u16.u8 	%rs160, %rs159;
	st.shared.u8 	[%r534+3712], %rs160;
	or.b32  	%r559, %r531, %r26;
	setp.ne.s32 	%p2, %r559, 0;
	or.pred  	%p3, %p1, %p2;
	@%p3 bra 	$L__BB0_3;
	ld.param.u64 	%rd62, [template_op_kernel0_param_1];
	mov.u32 	%r561, %tid.x;
	mad.lo.s32 	%r562, %r875, 125, %r561;
	cvt.u64.u32 	%rd55, %r562;
	cvta.to.global.u64 	%rd56, %rd62;
	add.s64 	%rd57, %rd56, %rd55;
	ld.global.nc.u8 	%rs161, [%rd57];
	cvt.u16.u8 	%rs162, %rs161;
	mov.u32 	%r563, _ZZ19template_op_kernel0E13input1_shared;
	add.s32 	%r564, %r563, %r561;
	st.shared.u8 	[%r564], %rs162;
$L__BB0_3:
	mov.u32 	%r567, %tid.x;
	mov.u32 	%r568, _ZZ19template_op_kernel0E13input0_shared;
	mad.lo.s32 	%r569, %r567, 30, %r568;
	add.s32 	%r878, %r569, 15;
	bar.sync 	0;
	mov.u32 	%r570, _ZZ19template_op_kernel0E13input1_shared;
	add.s32 	%r876, %r570, 12;
	mov.b32 	%r877, 10;
$L__BB0_4:
	ld.shared.s8 	%rs163, [%r876+12];
	ld.shared.s8 	%rs164, [%r876+7];
	ld.shared.s8 	%rs165, [%r876+2];
	ld.shared.s8 	%rs166, [%r876+-3];
	ld.shared.s8 	%rs167, [%r876+-8];
	ld.shared.s8 	%rs168, [%r876+11];
	ld.shared.s8 	%rs169, [%r876+6];
	ld.shared.s8 	%rs170, [%r876+1];
	ld.shared.s8 	%rs171, [%r876+-4];
	ld.shared.s8 	%rs172, [%r876+-9];
	ld.shared.s8 	%rs173, [%r876+10];
	ld.shared.s8 	%rs174, [%r876+5];
	ld.shared.s8 	%rs175, [%r876];
	ld.shared.s8 	%rs176, [%r876+-5];
	ld.shared.s8 	%rs177, [%r876+-10];
	ld.shared.s8 	%rs178, [%r876+9];
	ld.shared.s8 	%rs179, [%r876+4];
	ld.shared.s8 	%rs180, [%r876+-1];
	ld.shared.s8 	%rs181, [%r876+-6];
	ld.shared.s8 	%rs182, [%r876+-11];
	ld.shared.s8 	%rs183, [%r876+8];
	ld.shared.s8 	%rs184, [%r876+3];
	ld.shared.s8 	%rs185, [%r876+-2];
	ld.shared.s8 	%rs186, [%r876+-7];
	ld.shared.s8 	%rs187, [%r876+-12];
	ld.shared.s8 	%rs188, [%r878+-15];
	mul.wide.s16 	%r571, %rs187, %rs188;
	add.s32 	%r1028, %r571, %r1028;
	mul.wide.s16 	%r572, %rs186, %rs188;
	add.s32 	%r998, %r572, %r998;
	mul.wide.s16 	%r573, %rs185, %rs188;
	add.s32 	%r968, %r573, %r968;
	mul.wide.s16 	%r574, %rs184, %rs188;
	add.s32 	%r938, %r574, %r938;
	mul.wide.s16 	%r575, %rs183, %rs188;
	add.s32 	%r908, %r575, %r908;
	mul.wide.s16 	%r576, %rs182, %rs188;
	add.s32 	%r1027, %r576, %r1027;
	mul.wide.s16 	%r577, %rs181, %rs188;
	add.s32 	%r997, %r577, %r997;
	mul.wide.s16 	%r578, %rs180, %rs188;
	add.s32 	%r967, %r578, %r967;
	mul.wide.s16 	%r579, %rs179, %rs188;
	add.s32 	%r937, %r579, %r937;
	mul.wide.s16 	%r580, %rs178, %rs188;
	add.s32 	%r907, %r580, %r907;
	mul.wide.s16 	%r581, %rs177, %rs188;
	add.s32 	%r1026, %r581, %r1026;
	mul.wide.s16 	%r582, %rs176, %rs188;
	add.s32 	%r996, %r582, %r996;
	mul.wide.s16 	%r583, %rs175, %rs188;
	add.s32 	%r966, %r583, %r966;
	mul.wide.s16 	%r584, %rs174, %rs188;
	add.s32 	%r936, %r584, %r936;
	mul.wide.s16 	%r585, %rs173, %rs188;
	add.s32 	%r906, %r585, %r906;
	mul.wide.s16 	%r586, %rs172, %rs188;
	add.s32 	%r1025, %r586, %r1025;
	mul.wide.s16 	%r587, %rs171, %rs188;
	add.s32 	%r995, %r587, %r995;
	mul.wide.s16 	%r588, %rs170, %rs188;
	add.s32 	%r965, %r588, %r965;
	mul.wide.s16 	%r589, %rs169, %rs188;
	add.s32 	%r935, %r589, %r935;
	mul.wide.s16 	%r590, %rs168, %rs188;
	add.s32 	%r905, %r590, %r905;
	mul.wide.s16 	%r591, %rs167, %rs188;
	add.s32 	%r1024, %r591, %r1024;
	mul.wide.s16 	%r592, %rs166, %rs188;
	add.s32 	%r994, %r592, %r994;
	mul.wide.s16 	%r593, %rs165, %rs188;
	add.s32 	%r964, %r593, %r964;
	mul.wide.s16 	%r594, %rs164, %rs188;
	add.s32 	%r934, %r594, %r934;
	mul.wide.s16 	%r595, %rs163, %rs188;
	add.s32 	%r904, %r595, %r904;
	ld.shared.s8 	%rs189, [%r878+-10];
	mul.wide.s16 	%r596, %rs187, %rs189;
	add.s32 	%r1023, %r596, %r1023;
	mul.wide.s16 	%r597, %rs186, %rs189;
	add.s32 	%r993, %r597, %r993;
	mul.wide.s16 	%r598, %rs185, %rs189;
	add.s32 	%r963, %r598, %r963;
	mul.wide.s16 	%r599, %rs184, %rs189;
	add.s32 	%r933, %r599, %r933;
	mul.wide.s16 	%r600, %rs183, %rs189;
	add.s32 	%r903, %r600, %r903;
	mul.wide.s16 	%r601, %rs182, %rs189;
	add.s32 	%r1022, %r601, %r1022;
	mul.wide.s16 	%r602, %rs181, %rs189;
	add.s32 	%r992, %r602, %r992;
	mul.wide.s16 	%r603, %rs180, %rs189;
	add.s32 	%r962, %r603, %r962;
	mul.wide.s16 	%r604, %rs179, %rs189;
	add.s32 	%r932, %r604, %r932;
	mul.wide.s16 	%r605, %rs178, %rs189;
	add.s32 	%r902, %r605, %r902;
	mul.wide.s16 	%r606, %rs177, %rs189;
	add.s32 	%r1021, %r606, %r1021;
	mul.wide.s16 	%r607, %rs176, %rs189;
	add.s32 	%r991, %r607, %r991;
	mul.wide.s16 	%r608, %rs175, %rs189;
	add.s32 	%r961, %r608, %r961;
	mul.wide.s16 	%r609, %rs174, %rs189;
	add.s32 	%r931, %r609, %r931;
	mul.wide.s16 	%r610, %rs173, %rs189;
	add.s32 	%r901, %r610, %r901;
	mul.wide.s16 	%r611, %rs172, %rs189;
	add.s32 	%r1020, %r611, %r1020;
	mul.wide.s16 	%r612, %rs171, %rs189;
	add.s32 	%r990, %r612, %r990;
	mul.wide.s16 	%r613, %rs170, %rs189;
	add.s32 	%r960, %r613, %r960;
	mul.wide.s16 	%r614, %rs169, %rs189;
	add.s32 	%r930, %r614, %r930;
	mul.wide.s16 	%r615, %rs168, %rs189;
	add.s32 	%r900, %r615, %r900;
	mul.wide.s16 	%r616, %rs167, %rs189;
	add.s32 	%r1019, %r616, %r1019;
	mul.wide.s16 	%r617, %rs166, %rs189;
	add.s32 	%r989, %r617, %r989;
	mul.wide.s16 	%r618, %rs165, %rs189;
	add.s32 	%r959, %r618, %r959;
	mul.wide.s16 	%r619, %rs164, %rs189;
	add.s32 	%r929, %r619, %r929;
	mul.wide.s16 	%r620, %rs163, %rs189;
	add.s32 	%r899, %r620, %r899;
	ld.shared.s8 	%rs190, [%r878+-5];
	mul.wide.s16 	%r621, %rs187, %rs190;
	add.s32 	%r1018, %r621, %r1018;
	mul.wide.s16 	%r622, %rs186, %rs190;
	add.s32 	%r988, %r622, %r988;
	mul.wide.s16 	%r623, %rs185, %rs190;
	add.s32 	%r958, %r623, %r958;
	mul.wide.s16 	%r624, %rs184, %rs190;
	add.s32 	%r928, %r624, %r928;
	mul.wide.s16 	%r625, %rs183, %rs190;
	add.s32 	%r898, %r625, %r898;
	mul.wide.s16 	%r626, %rs182, %rs190;
	add.s32 	%r1017, %r626, %r1017;
	mul.wide.s16 	%r627, %rs181, %rs190;
	add.s32 	%r987, %r627, %r987;
	mul.wide.s16 	%r628, %rs180, %rs190;
	add.s32 	%r957, %r628, %r957;
	mul.wide.s16 	%r629, %rs179, %rs190;
	add.s32 	%r927, %r629, %r927;
	mul.wide.s16 	%r630, %rs178, %rs190;
	add.s32 	%r897, %r630, %r897;
	mul.wide.s16 	%r631, %rs177, %rs190;
	add.s32 	%r1016, %r631, %r1016;
	mul.wide.s16 	%r632, %rs176, %rs190;
	add.s32 	%r986, %r632, %r986;
	mul.wide.s16 	%r633, %rs175, %rs190;
	add.s32 	%r956, %r633, %r956;
	mul.wide.s16 	%r634, %rs174, %rs190;
	add.s32 	%r926, %r634, %r926;
	mul.wide.s16 	%r635, %rs173, %rs190;
	add.s32 	%r896, %r635, %r896;
	mul.wide.s16 	%r636, %rs172, %rs190;
	add.s32 	%r1015, %r636, %r1015;
	mul.wide.s16 	%r637, %rs171, %rs190;
	add.s32 	%r985, %r637, %r985;
	mul.wide.s16 	%r638, %rs170, %rs190;
	add.s32 	%r955, %r638, %r955;
	mul.wide.s16 	%r639, %rs169, %rs190;
	add.s32 	%r925, %r639, %r925;
	mul.wide.s16 	%r640, %rs168, %rs190;
	add.s32 	%r895, %r640, %r895;
	mul.wide.s16 	%r641, %rs167, %rs190;
	add.s32 	%r1014, %r641, %r1014;
	mul.wide.s16 	%r642, %rs166, %rs190;
	add.s32 	%r984, %r642, %r984;
	mul.wide.s16 	%r643, %rs165, %rs190;
	add.s32 	%r954, %r643, %r954;
	mul.wide.s16 	%r644, %rs164, %rs190;
	add.s32 	%r924, %r644, %r924;
	mul.wide.s16 	%r645, %rs163, %rs190;
	add.s32 	%r894, %r645, %r894;
	ld.shared.s8 	%rs191, [%r878];
	mul.wide.s16 	%r646, %rs187, %rs191;
	add.s32 	%r1013, %r646, %r1013;
	mul.wide.s16 	%r647, %rs186, %rs191;
	add.s32 	%r983, %r647, %r983;
	mul.wide.s16 	%r648, %rs185, %rs191;
	add.s32 	%r953, %r648, %r953;
	mul.wide.s16 	%r649, %rs184, %rs191;
	add.s32 	%r923, %r649, %r923;
	mul.wide.s16 	%r650, %rs183, %rs191;
	add.s32 	%r893, %r650, %r893;
	mul.wide.s16 	%r651, %rs182, %rs191;
	add.s32 	%r1012, %r651, %r1012;
	mul.wide.s16 	%r652, %rs181, %rs191;
	add.s32 	%r982, %r652, %r982;
	mul.wide.s16 	%r653, %rs180, %rs191;
	add.s32 	%r952, %r653, %r952;
	mul.wide.s16 	%r654, %rs179, %rs191;
	add.s32 	%r922, %r654, %r922;
	mul.wide.s16 	%r655, %rs178, %rs191;
	add.s32 	%r892, %r655, %r892;
	mul.wide.s16 	%r656, %rs177, %rs191;
	add.s32 	%r1011, %r656, %r1011;
	mul.wide.s16 	%r657, %rs176, %rs191;
	add.s32 	%r981, %r657, %r981;
	mul.wide.s16 	%r658, %rs175, %rs191;
	add.s32 	%r951, %r658, %r951;
	mul.wide.s16 	%r659, %rs174, %rs191;
	add.s32 	%r921, %r659, %r921;
	mul.wide.s16 	%r660, %rs173, %rs191;
	add.s32 	%r891, %r660, %r891;
	mul.wide.s16 	%r661, %rs172, %rs191;
	add.s32 	%r1010, %r661, %r1010;
	mul.wide.s16 	%r662, %rs171, %rs191;
	add.s32 	%r980, %r662, %r980;
	mul.wide.s16 	%r663, %rs170, %rs191;
	add.s32 	%r950, %r663, %r950;
	mul.wide.s16 	%r664, %rs169, %rs191;
	add.s32 	%r920, %r664, %r920;
	mul.wide.s16 	%r665, %rs168, %rs191;
	add.s32 	%r890, %r665, %r890;
	mul.wide.s16 	%r666, %rs167, %rs191;
	add.s32 	%r1009, %r666, %r1009;
	mul.wide.s16 	%r667, %rs166, %rs191;
	add.s32 	%r979, %r667, %r979;
	mul.wide.s16 	%r668, %rs165, %rs191;
	add.s32 	%r949, %r668, %r949;
	mul.wide.s16 	%r669, %rs164, %rs191;
	add.s32 	%r919, %r669, %r919;
	mul.wide.s16 	%r670, %rs163, %rs191;
	add.s32 	%r889, %r670, %r889;
	ld.shared.s8 	%rs192, [%r878+5];
	mul.wide.s16 	%r671, %rs187, %rs192;
	add.s32 	%r1008, %r671, %r1008;
	mul.wide.s16 	%r672, %rs186, %rs192;
	add.s32 	%r978, %r672, %r978;
	mul.wide.s16 	%r673, %rs185, %rs192;
	add.s32 	%r948, %r673, %r948;
	mul.wide.s16 	%r674, %rs184, %rs192;
	add.s32 	%r918, %r674, %r918;
	mul.wide.s16 	%r675, %rs183, %rs192;
	add.s32 	%r888, %r675, %r888;
	mul.wide.s16 	%r676, %rs182, %rs192;
	add.s32 	%r1007, %r676, %r1007;
	mul.wide.s16 	%r677, %rs181, %rs192;
	add.s32 	%r977, %r677, %r977;
	mul.wide.s16 	%r678, %rs180, %rs192;
	add.s32 	%r947, %r678, %r947;
	mul.wide.s16 	%r679, %rs179, %rs192;
	add.s32 	%r917, %r679, %r917;
	mul.wide.s16 	%r680, %rs178, %rs192;
	add.s32 	%r887, %r680, %r887;
	mul.wide.s16 	%r681, %rs177, %rs192;
	add.s32 	%r1006, %r681, %r1006;
	mul.wide.s16 	%r682, %rs176, %rs192;
	add.s32 	%r976, %r682, %r976;
	mul.wide.s16 	%r683, %rs175, %rs192;
	add.s32 	%r946, %r683, %r946;
	mul.wide.s16 	%r684, %rs174, %rs192;
	add.s32 	%r916, %r684, %r916;
	mul.wide.s16 	%r685, %rs173, %rs192;
	add.s32 	%r886, %r685, %r886;
	mul.wide.s16 	%r686, %rs172, %rs192;
	add.s32 	%r1005, %r686, %r1005;
	mul.wide.s16 	%r687, %rs171, %rs192;
	add.s32 	%r975, %r687, %r975;
	mul.wide.s16 	%r688, %rs170, %rs192;
	add.s32 	%r945, %r688, %r945;
	mul.wide.s16 	%r689, %rs169, %rs192;
	add.s32 	%r915, %r689, %r915;
	mul.wide.s16 	%r690, %rs168, %rs192;
	add.s32 	%r885, %r690, %r885;
	mul.wide.s16 	%r691, %rs167, %rs192;
	add.s32 	%r1004, %r691, %r1004;
	mul.wide.s16 	%r692, %rs166, %rs192;
	add.s32 	%r974, %r692, %r974;
	mul.wide.s16 	%r693, %rs165, %rs192;
	add.s32 	%r944, %r693, %r944;
	mul.wide.s16 	%r694, %rs164, %rs192;
	add.s32 	%r914, %r694, %r914;
	mul.wide.s16 	%r695, %rs163, %rs192;
	add.s32 	%r884, %r695, %r884;
	ld.shared.s8 	%rs193, [%r878+10];
	mul.wide.s16 	%r696, %rs187, %rs193;
	add.s32 	%r1003, %r696, %r1003;
	mul.wide.s16 	%r697, %rs186, %rs193;
	add.s32 	%r973, %r697, %r973;
	mul.wide.s16 	%r698, %rs185, %rs193;
	add.s32 	%r943, %r698, %r943;
	mul.wide.s16 	%r699, %rs184, %rs193;
	add.s32 	%r913, %r699, %r913;
	mul.wide.s16 	%r700, %rs183, %rs193;
	add.s32 	%r883, %r700, %r883;
	mul.wide.s16 	%r701, %rs182, %rs193;
	add.s32 	%r1002, %r701, %r1002;
	mul.wide.s16 	%r702, %rs181, %rs193;
	add.s32 	%r972, %r702, %r972;
	mul.wide.s16 	%r703, %rs180, %rs193;
	add.s32 	%r942, %r703, %r942;
	mul.wide.s16 	%r704, %rs179, %rs193;
	add.s32 	%r912, %r704, %r912;
	mul.wide.s16 	%r705, %rs178, %rs193;
	add.s32 	%r882, %r705, %r882;
	mul.wide.s16 	%r706, %rs177, %rs193;
	add.s32 	%r1001, %r706, %r1001;
	mul.wide.s16 	%r707, %rs176, %rs193;
	add.s32 	%r971, %r707, %r971;
	mul.wide.s16 	%r708, %rs175, %rs193;
	add.s32 	%r941, %r708, %r941;
	mul.wide.s16 	%r709, %rs174, %rs193;
	add.s32 	%r911, %r709, %r911;
	mul.wide.s16 	%r710, %rs173, %rs193;
	add.s32 	%r881, %r710, %r881;
	mul.wide.s16 	%r711, %rs172, %rs193;
	add.s32 	%r1000, %r711, %r1000;
	mul.wide.s16 	%r712, %rs171, %rs193;
	add.s32 	%r970, %r712, %r970;
	mul.wide.s16 	%r713, %rs170, %rs193;
	add.s32 	%r940, %r713, %r940;
	mul.wide.s16 	%r714, %rs169, %rs193;
	add.s32 	%r910, %r714, %r910;
	mul.wide.s16 	%r715, %rs168, %rs193;
	add.s32 	%r880, %r715, %r880;
	mul.wide.s16 	%r716, %rs167, %rs193;
	add.s32 	%r999, %r716, %r999;
	mul.wide.s16 	%r717, %rs166, %rs193;
	add.s32 	%r969, %r717, %r969;
	mul.wide.s16 	%r718, %rs165, %rs193;
	add.s32 	%r939, %r718, %r939;
	mul.wide.s16 	%r719, %rs164, %rs193;
	add.s32 	%r909, %r719, %r909;
	mul.wide.s16 	%r720, %rs163, %rs193;
	add.s32 	%r879, %r720, %r879;
	add.s32 	%r878, %r878, 1;
	add.s32 	%r877, %r877, 1;
	add.s32 	%r876, %r876, 25;
	setp.ne.s32 	%p4, %r877, 15;
	@%p4 bra 	$L__BB0_4;
	add.s32 	%r875, %r875, 1;
	setp.ne.s32 	%p5, %r875, 5;
	@%p5 bra 	$L__BB0_1;
	ld.param.u64 	%rd63, [template_op_kernel0_param_2];
	cvta.to.global.u64 	%rd58, %rd63;
	mov.u32 	%r721, %tid.x;
	mul.lo.s32 	%r722, %r721, 150;
	mov.u32 	%r723, %ctaid.x;
	mad.lo.s32 	%r724, %r723, 19200, %r722;
	mul.wide.u32 	%rd59, %r724, 4;
	add.s64 	%rd60, %rd58, %rd59;
	st.global.u32 	[%rd60], %r1028;
	st.global.u32 	[%rd60+20], %r998;
	st.global.u32 	[%rd60+40], %r968;
	st.global.u32 	[%rd60+60], %r938;
	st.global.u32 	[%rd60+80], %r908;
	st.global.u32 	[%rd60+4], %r1027;
	st.global.u32 	[%rd60+24], %r997;
	st.global.u32 	[%rd60+44], %r967;
	st.global.u32 	[%rd60+64], %r937;
	st.global.u32 	[%rd60+84], %r907;
	st.global.u32 	[%rd60+8], %r1026;
	st.global.u32 	[%rd60+28], %r996;
	st.global.u32 	[%rd60+48], %r966;
	st.global.u32 	[%rd60+68], %r936;
	st.global.u32 	[%rd60+88], %r906;
	st.global.u32 	[%rd60+12], %r1025;
	st.global.u32 	[%rd60+32], %r995;
	st.global.u32 	[%rd60+52], %r965;
	st.global.u32 	[%rd60+72], %r935;
	st.global.u32 	[%rd60+92], %r905;
	st.global.u32 	[%rd60+16], %r1024;
	st.global.u32 	[%rd60+36], %r994;
	st.global.u32 	[%rd60+56], %r964;
	st.global.u32 	[%rd60+76], %r934;
	st.global.u32 	[%rd60+96], %r904;
	st.global.u32 	[%rd60+100], %r1023;
	st.global.u32 	[%rd60+120], %r993;
	st.global.u32 	[%rd60+140], %r963;
	st.global.u32 	[%rd60+160], %r933;
	st.global.u32 	[%rd60+180], %r903;
	st.global.u32 	[%rd60+104], %r1022;
	st.global.u32 	[%rd60+124], %r992;
	st.global.u32 	[%rd60+144], %r962;
	st.global.u32 	[%rd60+164], %r932;
	st.global.u32 	[%rd60+184], %r902;
	st.global.u32 	[%rd60+108], %r1021;
	st.global.u32 	[%rd60+128], %r991;
	st.global.u32 	[%rd60+148], %r961;
	st.global.u32 	[%rd60+168], %r931;
	st.global.u32 	[%rd60+188], %r901;
	st.global.u32 	[%rd60+112], %r1020;
	st.global.u32 	[%rd60+132], %r990;
	st.global.u32 	[%rd60+152], %r960;
	st.global.u32 	[%rd60+172], %r930;
	st.global.u32 	[%rd60+192], %r900;
	st.global.u32 	[%rd60+116], %r1019;
	st.global.u32 	[%rd60+136], %r989;
	st.global.u32 	[%rd60+156], %r959;
	st.global.u32 	[%rd60+176], %r929;
	st.global.u32 	[%rd60+196], %r899;
	st.global.u32 	[%rd60+200], %r1018;
	st.global.u32 	[%rd60+220], %r988;
	st.global.u32 	[%rd60+240], %r958;
	st.global.u32 	[%rd60+260], %r928;
	st.global.u32 	[%rd60+280], %r898;
	st.global.u32 	[%rd60+204], %r1017;
	st.global.u32 	[%rd60+224], %r987;
	st.global.u32 	[%rd60+244], %r957;
	st.global.u32 	[%rd60+264], %r927;
	st.global.u32 	[%rd60+284], %r897;
	st.global.u32 	[%rd60+208], %r1016;
	st.global.u32 	[%rd60+228], %r986;
	st.global.u32 	[%rd60+248], %r956;
	st.global.u32 	[%rd60+268], %r926;
	st.global.u32 	[%rd60+288], %r896;
	st.global.u32 	[%rd60+212], %r1015;
	st.global.u32 	[%rd60+232], %r985;
	st.global.u32 	[%rd60+252], %r955;
	st.global.u32 	[%rd60+272], %r925;
	st.global.u32 	[%rd60+292], %r895;
	st.global.u32 	[%rd60+216], %r1014;
	st.global.u32 	[%rd60+236], %r984;
	st.global.u32 	[%rd60+256], %r954;
	st.global.u32 	[%rd60+276], %r924;
	st.global.u32 	[%rd60+296], %r894;
	st.global.u32 	[%rd60+300], %r1013;
	st.global.u32 	[%rd60+320], %r983;
	st.global.u32 	[%rd60+340], %r953;
	st.global.u32 	[%rd60+360], %r923;
	st.global.u32 	[%rd60+380], %r893;
	st.global.u32 	[%rd60+304], %r1012;
	st.global.u32 	[%rd60+324], %r982;
	st.global.u32 	[%rd60+344], %r952;
	st.global.u32 	[%rd60+364], %r922;
	st.global.u32 	[%rd60+384], %r892;
	st.global.u32 	[%rd60+308], %r1011;
	st.global.u32 	[%rd60+328], %r981;
	st.global.u32 	[%rd60+348], %r951;
	st.global.u32 	[%rd60+368], %r921;
	st.global.u32 	[%rd60+388], %r891;
	st.global.u32 	[%rd60+312], %r1010;
	st.global.u32 	[%rd60+332], %r980;
	st.global.u32 	[%rd60+352], %r950;
	st.global.u32 	[%rd60+372], %r920;
	st.global.u32 	[%rd60+392], %r890;
	st.global.u32 	[%rd60+316], %r1009;
	st.global.u32 	[%rd60+336], %r979;
	st.global.u32 	[%rd60+356], %r949;
	st.global.u32 	[%rd60+376], %r919;
	st.global.u32 	[%rd60+396], %r889;
	st.global.u32 	[%rd60+400], %r1008;
	st.global.u32 	[%rd60+420], %r978;
	st.global.u32 	[%rd60+440], %r948;
	st.global.u32 	[%rd60+460], %r918;
	st.global.u32 	[%rd60+480], %r888;
	st.global.u32 	[%rd60+404], %r1007;
	st.global.u32 	[%rd60+424], %r977;
	st.global.u32 	[%rd60+444], %r947;
	st.global.u32 	[%rd60+464], %r917;
	st.global.u32 	[%rd60+484], %r887;
	st.global.u32 	[%rd60+408], %r1006;
	st.global.u32 	[%rd60+428], %r976;
	st.global.u32 	[%rd60+448], %r946;
	st.global.u32 	[%rd60+468], %r916;
	st.global.u32 	[%rd60+488], %r886;
	st.global.u32 	[%rd60+412], %r1005;
	st.global.u32 	[%rd60+432], %r975;
	st.global.u32 	[%rd60+452], %r945;
	st.global.u32 	[%rd60+472], %r915;
	st.global.u32 	[%rd60+492], %r885;
	st.global.u32 	[%rd60+416], %r1004;
	st.global.u32 	[%rd60+436], %r974;
	st.global.u32 	[%rd60+456], %r944;
	st.global.u32 	[%rd60+476], %r914;
	st.global.u32 	[%rd60+496], %r884;
	st.global.u32 	[%rd60+500], %r1003;
	st.global.u32 	[%rd60+520], %r973;
	st.global.u32 	[%rd60+540], %r943;
	st.global.u32 	[%rd60+560], %r913;
	st.global.u32 	[%rd60+580], %r883;
	st.global.u32 	[%rd60+504], %r1002;
	st.global.u32 	[%rd60+524], %r972;
	st.global.u32 	[%rd60+544], %r942;
	st.global.u32 	[%rd60+564], %r912;
	st.global.u32 	[%rd60+584], %r882;
	st.global.u32 	[%rd60+508], %r1001;
	st.global.u32 	[%rd60+528], %r971;
	st.global.u32 	[%rd60+548], %r941;
	st.global.u32 	[%rd60+568], %r911;
	st.global.u32 	[%rd60+588], %r881;
	st.global.u32 	[%rd60+512], %r1000;
	st.global.u32 	[%rd60+532], %r970;
	st.global.u32 	[%rd60+552], %r940;
	st.global.u32 	[%rd60+572], %r910;
	st.global.u32 	[%rd60+592], %r880;
	st.global.u32 	[%rd60+516], %r999;
	st.global.u32 	[%rd60+536], %r969;
	st.global.u32 	[%rd60+556], %r939;
	st.global.u32 	[%rd60+576], %r909;
	st.global.u32 	[%rd60+596], %r879;
	ret;

}


// ===== COMPILED SASS (sm_100) =====

	.target	sm_100

	.elftype	@"ET_EXEC"


//--------------------- .note.nv.tkinfo           --------------------------
	.section	.note.nv.tkinfo,"",@"SHT_NOTE"
	.sectionflags	@"SHF_NOTE_NV_TKINFO"
	.tkinfo
        /*0018*/ 	.word	0x00000002
        /*0030*/ 	.string	""
        /*0030*/ 	.string	"ptxas"
        /*0030*/ 	.string	"Cuda compilation tools, release 13.0, V13.0.88"
        /*0030*/ 	.string	"Build cuda_13.0.r13.0/compiler.36424714_0"
        /*0030*/ 	.string	"-arch sm_100 -m 64 "



//--------------------- .note.nv.cuinfo           --------------------------
	.section	.note.nv.cuinfo,"",@"SHT_NOTE"
	.sectionflags	@"SHF_NOTE_NV_CUINFO"
        /*0018*/ 	.short	0x0002
        /*001a*/ 	.short	0x0064
        /*001c*/ 	.short	0x0082
	.zero		2


//--------------------- .nv.info                  --------------------------
	.section	.nv.info,"",@"SHT_CUDA_INFO"
	.align	4


	//----- nvinfo : EIATTR_REGCOUNT
	.align		4
        /*0000*/ 	.byte	0x04, 0x2f
        /*0002*/ 	.short	(.L_1 - .L_0)
	.align		4
.L_0:
        /*0004*/ 	.word	index@(template_op_kernel0)
        /*0008*/ 	.word	0x000000fe


	//----- nvinfo : EIATTR_FRAME_SIZE
	.align		4
.L_1:
        /*000c*/ 	.byte	0x04, 0x11
        /*000e*/ 	.short	(.L_3 - .L_2)
	.align		4
.L_2:
        /*0010*/ 	.word	index@(template_op_kernel0)
        /*0014*/ 	.word	0x00000000


	//----- nvinfo : EIATTR_MIN_STACK_SIZE
	.align		4
.L_3:
        /*0018*/ 	.byte	0x04, 0x12
        /*001a*/ 	.short	(.L_5 - .L_4)
	.align		4
.L_4:
        /*001c*/ 	.word	index@(template_op_kernel0)
        /*0020*/ 	.word	0x00000000
.L_5:


//--------------------- .nv.compat                --------------------------
	.section	.nv.compat,"",@"SHT_CUDA_COMPAT_INFO"
	.align	4
        /*0000*/ 	.byte	0x02, 0x09, 0x00, 0x00, 0x02, 0x02, 0x01, 0x00, 0x02, 0x05, 0x05, 0x00, 0x03, 0x07, 0x01, 0x01
        /*0010*/ 	.byte	0x02, 0x03, 0x00, 0x00, 0x02, 0x06, 0x01, 0x00, 0x04, 0x0b, 0x08, 0x00, 0x09, 0x00, 0x00, 0x00
        /*0020*/ 	.byte	0x00, 0x00, 0x00, 0x00


//--------------------- .nv.info.template_op_kernel0 --------------------------
	.section	.nv.info.template_op_kernel0,"",@"SHT_CUDA_INFO"
	.sectionflags	@""
	.align	4


	//----- nvinfo : EIATTR_CUDA_API_VERSION
	.align		4
        /*0000*/ 	.byte	0x04, 0x37
        /*0002*/ 	.short	(.L_7 - .L_6)
.L_6:
        /*0004*/ 	.word	0x00000082


	//----- nvinfo : EIATTR_KPARAM_INFO
	.align		4
.L_7:
        /*0008*/ 	.byte	0x04, 0x17
        /*000a*/ 	.short	(.L_9 - .L_8)
.L_8:
        /*000c*/ 	.word	0x00000000
        /*0010*/ 	.short	0x0002
        /*0012*/ 	.short	0x0010
        /*0014*/ 	.byte	0x00, 0xf5, 0x21, 0x00


	//----- nvinfo : EIATTR_KPARAM_INFO
	.align		4
.L_9:
        /*0018*/ 	.byte	0x04, 0x17
        /*001a*/ 	.short	(.L_11 - .L_10)
.L_10:
        /*001c*/ 	.word	0x00000000
        /*0020*/ 	.short	0x0001
        /*0022*/ 	.short	0x0008
        /*0024*/ 	.byte	0x00, 0xf5, 0x21, 0x00


	//----- nvinfo : EIATTR_KPARAM_INFO
	.align		4
.L_11:
        /*0028*/ 	.byte	0x04, 0x17
        /*002a*/ 	.short	(.L_13 - .L_12)
.L_12:
        /*002c*/ 	.word	0x00000000
        /*0030*/ 	.short	0x0000
        /*0032*/ 	.short	0x0000
        /*0034*/ 	.byte	0x00, 0xf5, 0x21, 0x00


	//----- nvinfo : EIATTR_SPARSE_MMA_MASK
	.align		4
.L_13:
        /*0038*/ 	.byte	0x03, 0x50
        /*003a*/ 	.short	0x0000


	//----- nvinfo : EIATTR_MAXREG_COUNT
	.align		4
        /*003c*/ 	.byte	0x03, 0x1b
        /*003e*/ 	.short	0x00ff


	//----- nvinfo : EIATTR_NUM_BARRIERS
	.align		4
        /*0040*/ 	.byte	0x02, 0x4c
        /*0042*/ 	.byte	0x01
	.zero		1


	//----- nvinfo : EIATTR_MERCURY_ISA_VERSION
	.align		4
        /*0044*/ 	.byte	0x03, 0x5f
        /*0046*/ 	.short	0x0101


	//----- nvinfo : EIATTR_VRC_CTA_INIT_COUNT
	.align		4
        /*0048*/ 	.byte	0x02, 0x4a
	.zero		1
	.zero		1


	//----- nvinfo : EIATTR_EXIT_INSTR_OFFSETS
	.align		4
        /*004c*/ 	.byte	0x04, 0x1c
        /*004e*/ 	.short	(.L_15 - .L_14)


	//   ....[0]....
.L_14:
        /*0050*/ 	.word	0x00003640


	//----- nvinfo : EIATTR_MAX_THREADS
	.align		4
.L_15:
        /*0054*/ 	.byte	0x04, 0x05
        /*0056*/ 	.short	(.L_17 - .L_16)
.L_16:
        /*0058*/ 	.word	0x00000080
        /*005c*/ 	.word	0x00000001
        /*0060*/ 	.word	0x00000001


	//----- nvinfo : EIATTR_CBANK_PARAM_SIZE
	.align		4
.L_17:
        /*0064*/ 	.byte	0x03, 0x19
        /*0066*/ 	.short	0x0018


	//----- nvinfo : EIATTR_PARAM_CBANK
	.align		4
        /*0068*/ 	.byte	0x04, 0x0a
        /*006a*/ 	.short	(.L_19 - .L_18)
	.align		4
.L_18:
        /*006c*/ 	.word	index@(.nv.constant0.template_op_kernel0)
        /*0070*/ 	.short	0x0380
        /*0072*/ 	.short	0x0018


	//----- nvinfo : EIATTR_SW_WAR
	.align		4
.L_19:
        /*0074*/ 	.byte	0x04, 0x36
        /*0076*/ 	.short	(.L_21 - .L_20)
.L_20:
        /*0078*/ 	.word	0x00000008
.L_21:


//--------------------- .nv.callgraph             --------------------------
	.section	.nv.callgraph,"",@"SHT_CUDA_CALLGRAPH"
	.align	4
	.sectionentsize	8
	.align		4
        /*0000*/ 	.word	0x00000000
	.align		4
        /*0004*/ 	.word	0xffffffff
	.align		4
        /*0008*/ 	.word	0x00000000
	.align		4
        /*000c*/ 	.word	0xfffffffe
	.align		4
        /*0010*/ 	.word	0x00000000
	.align		4
        /*0014*/ 	.word	0xfffffffd
	.align		4
        /*0018*/ 	.word	0x00000000
	.align		4
        /*001c*/ 	.word	0xfffffffc


//--------------------- .text.template_op_kernel0 --------------------------
	.section	.text.template_op_kernel0,"ax",@progbits
	.align	128
        .global         template_op_kernel0
        .type           template_op_kernel0,@function
        .size           template_op_kernel0,(.L_x_3 - template_op_kernel0)
        .other          template_op_kernel0,@"STO_CUDA_ENTRY STV_DEFAULT"
template_op_kernel0:
.text.template_op_kernel0:
[----:B------:R-:W-:Y:S01]  /*0000*/  LDC R1, c[0x0][0x37c] ;  /* 0x0000df00ff017b82 */ /* 0x000fe20000000800 */
[----:B------:R-:W0:Y:S01]  /*0010*/  S2R R12, SR_TID.X ;  /* 0x00000000000c7919 */ /* 0x000e220000002100 */
[----:B------:R-:W-:Y:S01]  /*0020*/  HFMA2 R87, -RZ, RZ, 0, 0 ;  /* 0x00000000ff577431 */ /* 0x000fe200000001ff */
[----:B------:R-:W-:Y:S01]  /*0030*/  CS2R R20, SRZ ;  /* 0x0000000000147805 */ /* 0x000fe2000001ff00 */
[----:B------:R-:W-:Y:S01]  /*0040*/  HFMA2 R95, -RZ, RZ, 0, 0 ;  /* 0x00000000ff5f7431 */ /* 0x000fe200000001ff */
[----:B------:R-:W1:Y:S01]  /*0050*/  S2R R5, SR_CTAID.X ;  /* 0x0000000000057919 */ /* 0x000e620000002500 */
[----:B------:R-:W-:Y:S01]  /*0060*/  HFMA2 R103, -RZ, RZ, 0, 0 ;  /* 0x00000000ff677431 */ /* 0x000fe200000001ff */
[----:B------:R-:W-:Y:S01]  /*0070*/  CS2R R22, SRZ ;  /* 0x0000000000167805 */ /* 0x000fe2000001ff00 */
        /* <DEDUP_REMOVED lines=25> */
[C---:B0-----:R-:W-:Y:S01]  /*0210*/  PRMT R2, R12.reuse, 0x9910, RZ ;  /* 0x000099100c027816 */ /* 0x041fe200000000ff */
[----:B------:R-:W-:Y:S01]  /*0220*/  HFMA2 R217, -RZ, RZ, 0, 0 ;  /* 0x00000000ffd97431 */ /* 0x000fe200000001ff */
[C---:B------:R-:W-:Y:S01]  /*0230*/  LOP3.LUT R10, R12.reuse, 0xa80, RZ, 0xfc, !PT ;  /* 0x00000a800c0a7812 */ /* 0x040fe200078efcff */
[----:B------:R-:W-:Y:S01]  /*0240*/  HFMA2 R225, -RZ, RZ, 0, 0 ;  /* 0x00000000ffe17431 */ /* 0x000fe200000001ff */
[----:B------:R-:W-:Y:S01]  /*0250*/  LOP3.LUT R11, R12, 0xd00, RZ, 0xfc, !PT ;  /* 0x00000d000c0b7812 */ /* 0x000fe200078efcff */
[----:B------:R-:W-:Y:S01]  /*0260*/  IMAD R0, R2, 0x67, RZ ;  /* 0x0000006702007824 */ /* 0x000fe200078e02ff */
[----:B------:R-:W-:Y:S01]  /*0270*/  LOP3.LUT R10, R10, 0xffff, RZ, 0xc0, !PT ;  /* 0x0000ffff0a0a7812 */ /* 0x000fe200078ec0ff */
[C---:B------:R-:W-:Y:S01]  /*0280*/  IMAD R4, R2.reuse, 0xcd, RZ ;  /* 0x000000cd02047824 */ /* 0x040fe200078e02ff */
[----:B------:R-:W-:Y:S01]  /*0290*/  LOP3.LUT R11, R11, 0xffff, RZ, 0xc0, !PT ;  /* 0x0000ffff0b0b7812 */ /* 0x000fe200078ec0ff */
[----:B------:R-:W-:Y:S01]  /*02a0*/  IMAD R2, R2, 0x29, RZ ;  /* 0x0000002902027824 */ /* 0x000fe200078e02ff */
[----:B------:R-:W-:Y:S01]  /*02b0*/  LOP3.LUT R0, R0, 0xffff, RZ, 0xc0, !PT ;  /* 0x0000ffff00007812 */ /* 0x000fe200078ec0ff */
[C---:B------:R-:W-:Y:S01]  /*02c0*/  VIADD R6, R4.reuse, 0xcd ;  /* 0x000000cd04067836 */ /* 0x040fe20000000000 */
[----:B------:R-:W-:Y:S01]  /*02d0*/  IADD3 R7, PT, PT, R4, 0x334, RZ ;  /* 0x0000033404077810 */ /* 0x000fe20007ffe0ff */
[----:B------:R-:W-:Y:S01]  /*02e0*/  IMAD R10, R10, 0x3334, RZ ;  /* 0x000033340a0a7824 */ /* 0x000fe200078e02ff */
[----:B------:R-:W-:Y:S01]  /*02f0*/  SHF.R.U32.HI R3, RZ, 0x9, R0 ;  /* 0x00000009ff037819 */ /* 0x000fe20000011600 */
[----:B-1----:R-:W-:Y:S01]  /*0300*/  IMAD R0, R5, 0x4b00, RZ ;  /* 0x00004b0005007824 */ /* 0x002fe200078e02ff */
[----:B------:R-:W-:Y:S01]  /*0310*/  LOP3.LUT R6, R6, 0xffff, RZ, 0xc0, !PT ;  /* 0x0000ffff06067812 */ /* 0x000fe200078ec0ff */
[C---:B------:R-:W-:Y:S01]  /*0320*/  VIADD R5, R4.reuse, 0x267 ;  /* 0x0000026704057836 */ /* 0x040fe20000000000 */
[----:B------:R-:W-:Y:S01]  /*0330*/  PRMT R8, R3, 0x9910, RZ ;  /* 0x0000991003087816 */ /* 0x000fe200000000ff */
[----:B------:R-:W-:Y:S01]  /*0340*/  VIADD R4, R4, 0x19a ;  /* 0x0000019a04047836 */ /* 0x000fe20000000000 */
[----:B------:R-:W-:Y:S01]  /*0350*/  LOP3.LUT R7, R7, 0xffff, RZ, 0xc0, !PT ;  /* 0x0000ffff07077812 */ /* 0x000fe200078ec0ff */
[----:B------:R-:W-:Y:S01]  /*0360*/  IMAD R11, R11, 0x3334, RZ ;  /* 0x000033340b0b7824 */ /* 0x000fe200078e02ff */
[----:B------:R-:W-:Y:S01]  /*0370*/  LOP3.LUT R5, R5, 0xffff, RZ, 0xc0, !PT ;  /* 0x0000ffff05057812 */ /* 0x000fe200078ec0ff */
[----:B------:R-:W-:Y:S01]  /*0380*/  HFMA2 R233, -RZ, RZ, 0, 0 ;  /* 0x00000000ffe97431 */ /* 0x000fe200000001ff */
[----:B------:R-:W-:Y:S01]  /*0390*/  LOP3.LUT R9, R4, 0xffff, RZ, 0xc0, !PT ;  /* 0x0000ffff04097812 */ /* 0x000fe200078ec0ff */
[----:B------:R-:W-:Y:S01]  /*03a0*/  IMAD R4, R8, 0x5, RZ ;  /* 0x0000000508047824 */ /* 0x000fe200078e02ff */
[----:B------:R-:W-:Y:S01]  /*03b0*/  LOP3.LUT R86, R3, 0xffff, RZ, 0xc0, !PT ;  /* 0x0000ffff03567812 */ /* 0x000fe200078ec0ff */
[----:B------:R-:W-:Y:S01]  /*03c0*/  HFMA2 R241, -RZ, RZ, 0, 0 ;  /* 0x00000000fff17431 */ /* 0x000fe200000001ff */
[----:B------:R-:W-:Y:S01]  /*03d0*/  SHF.R.U32.HI R3, RZ, 0xa, R5 ;  /* 0x0000000aff037819 */ /* 0x000fe20000011605 */
[----:B------:R-:W-:Y:S01]  /*03e0*/  HFMA2 R249, -RZ, RZ, 0, 0 ;  /* 0x00000000fff97431 */ /* 0x000fe200000001ff */
[----:B------:R-:W-:-:S02]  /*03f0*/  SHF.R.U32.HI R5, RZ, 0xa, R6 ;  /* 0x0000000aff057819 */ /* 0x000fc40000011606 */
[----:B------:R-:W-:Y:S02]  /*0400*/  CS2R R48, SRZ ;  /* 0x0000000000307805 */ /* 0x000fe4000001ff00 */
[----:B------:R-:W-:Y:S02]  /*0410*/  SHF.R.U32.HI R6, RZ, 0xa, R7 ;  /* 0x0000000aff067819 */ /* 0x000fe40000011607 */
[----:B------:R-:W-:Y:S02]  /*0420*/  CS2R R50, SRZ ;  /* 0x0000000000327805 */ /* 0x000fe4000001ff00 */
[----:B------:R-:W-:Y:S02]  /*0430*/  IADD3 R7, PT, PT, RZ, -R4, RZ ;  /* 0x80000004ff077210 */ /* 0x000fe40007ffe0ff */
[----:B------:R-:W-:Y:S02]  /*0440*/  CS2R R52, SRZ ;  /* 0x0000000000347805 */ /* 0x000fe4000001ff00 */
[----:B------:R-:W-:-:S02]  /*0450*/  PRMT R8, R3, 0x9910, RZ ;  /* 0x0000991003087816 */ /* 0x000fc400000000ff */
[----:B------:R-:W-:Y:S02]  /*0460*/  CS2R R54, SRZ ;  /* 0x0000000000367805 */ /* 0x000fe4000001ff00 */
[----:B------:R-:W-:Y:S02]  /*0470*/  PRMT R3, R7, 0x7710, RZ ;  /* 0x0000771007037816 */ /* 0x000fe400000000ff */
[----:B------:R-:W-:Y:S02]  /*0480*/  CS2R R56, SRZ ;  /* 0x0000000000387805 */ /* 0x000fe4000001ff00 */
[----:B------:R-:W-:Y:S02]  /*0490*/  SHF.R.U32.HI R4, RZ, 0xa, R9 ;  /* 0x0000000aff047819 */ /* 0x000fe40000011609 */
[----:B------:R-:W-:Y:S02]  /*04a0*/  CS2R R58, SRZ ;  /* 0x00000000003a7805 */ /* 0x000fe4000001ff00 */
[----:B------:R-:W-:-:S02]  /*04b0*/  IADD3 R3, PT, PT, R3, R12, RZ ;  /* 0x0000000c03037210 */ /* 0x000fc40007ffe0ff */
[----:B------:R-:W-:Y:S02]  /*04c0*/  CS2R R60, SRZ ;  /* 0x00000000003c7805 */ /* 0x000fe4000001ff00 */
[----:B------:R-:W-:Y:S02]  /*04d0*/  PRMT R5, R5, 0x9910, RZ ;  /* 0x0000991005057816 */ /* 0x000fe400000000ff */
[----:B------:R-:W-:Y:S02]  /*04e0*/  CS2R R62, SRZ ;  /* 0x00000000003e7805 */ /* 0x000fe4000001ff00 */
[----:B------:R-:W-:Y:S02]  /*04f0*/  PRMT R6, R6, 0x9910, RZ ;  /* 0x0000991006067816 */ /* 0x000fe400000000ff */
[----:B------:R-:W-:Y:S02]  /*0500*/  CS2R R64, SRZ ;  /* 0x0000000000407805 */ /* 0x000fe4000001ff00 */
[----:B------:R-:W-:Y:S01]  /*0510*/  PRMT R7, R4, 0x9910, RZ ;  /* 0x0000991004077816 */ /* 0x000fe200000000ff */
[----:B------:R-:W-:Y:S01]  /*0520*/  IMAD.MOV.U32 R4, RZ, RZ, R8 ;  /* 0x000000ffff047224 */ /* 0x000fe200078e0008 */
[----:B------:R-:W-:Y:S01]  /*0530*/  LOP3.LUT R3, R0, 0xff, R3, 0xf8, !PT ;  /* 0x000000ff00037812 */ /* 0x000fe200078ef803 */
[----:B------:R-:W-:Y:S01]  /*0540*/  IMAD R5, R5, 0x5, RZ ;  /* 0x0000000505057824 */ /* 0x000fe200078e02ff */
[----:B------:R-:W-:Y:S01]  /*0550*/  LOP3.LUT R8, R12, 0x800, RZ, 0xfc, !PT ;  /* 0x000008000c087812 */ /* 0x000fe200078efcff */
[----:B------:R-:W-:Y:S01]  /*0560*/  IMAD R4, R4, 0x5, RZ ;  /* 0x0000000504047824 */ /* 0x000fe200078e02ff */
[----:B------:R-:W-:Y:S01]  /*0570*/  SHF.R.U32.HI R10, RZ, 0x10, R10 ;  /* 0x00000010ff0a7819 */ /* 0x000fe2000001160a */
[----:B------:R-:W-:Y:S01]  /*0580*/  IMAD R6, R6, 0x5, RZ ;  /* 0x0000000506067824 */ /* 0x000fe200078e02ff */
[----:B------:R-:W-:Y:S01]  /*0590*/  IADD3 R5, PT, PT, RZ, -R5, RZ ;  /* 0x80000005ff057210 */ /* 0x000fe20007ffe0ff */
[----:B------:R-:W-:Y:S01]  /*05a0*/  IMAD R7, R7, 0x5, RZ ;  /* 0x0000000507077824 */ /* 0x000fe200078e02ff */
[----:B------:R-:W-:Y:S01]  /*05b0*/  LOP3.LUT R8, R8, 0xffff, RZ, 0xc0, !PT ;  /* 0x0000ffff08087812 */ /* 0x000fe200078ec0ff */
[----:B------:R-:W-:Y:S01]  /*05c0*/  IMAD R86, R86, 0x19, R3 ;  /* 0x0000001956567824 */ /* 0x000fe200078e0203 */
[----:B------:R-:W-:Y:S01]  /*05d0*/  PRMT R5, R5, 0x7710, RZ ;  /* 0x0000771005057816 */ /* 0x000fe200000000ff */
[----:B------:R-:W-:Y:S01]  /*05e0*/  IMAD.MOV R3, RZ, RZ, -R4 ;  /* 0x000000ffff037224 */ /* 0x000fe200078e0a04 */
[----:B------:R-:W-:Y:S01]  /*05f0*/  IADD3 R9, PT, PT, RZ, -R7, RZ ;  /* 0x80000007ff097210 */ /* 0x000fe20007ffe0ff */
[----:B------:R-:W-:Y:S01]  /*0600*/  IMAD.MOV R6, RZ, RZ, -R6 ;  /* 0x000000ffff067224 */ /* 0x000fe200078e0a06 */
[----:B------:R-:W-:Y:S01]  /*0610*/  IADD3 R5, PT, PT, R12, 0x1, R5 ;  /* 0x000000010c057810 */ /* 0x000fe20007ffe005 */
[----:B------:R-:W-:Y:S01]  /*0620*/  IMAD R8, R8, 0x3334, RZ ;  /* 0x0000333408087824 */ /* 0x000fe200078e02ff */
[----:B------:R-:W-:-:S02]  /*0630*/  PRMT R3, R3, 0x7710, RZ ;  /* 0x0000771003037816 */ /* 0x000fc400000000ff */
[----:B------:R-:W-:Y:S02]  /*0640*/  CS2R R66, SRZ ;  /* 0x0000000000427805 */ /* 0x000fe4000001ff00 */
[----:B------:R-:W-:Y:S02]  /*0650*/  PRMT R7, R6, 0x7710, RZ ;  /* 0x0000771006077816 */ /* 0x000fe400000000ff */
[----:B------:R-:W-:Y:S02]  /*0660*/  CS2R R68, SRZ ;  /* 0x0000000000447805 */ /* 0x000fe4000001ff00 */
[----:B------:R-:W-:Y:S02]  /*0670*/  PRMT R9, R9, 0x7710, RZ ;  /* 0x0000771009097816 */ /* 0x000fe400000000ff */
[----:B------:R-:W-:Y:S02]  /*0680*/  CS2R R70, SRZ ;  /* 0x0000000000467805 */ /* 0x000fe4000001ff00 */
[----:B------:R-:W-:-:S02]  /*0690*/  IADD3 R3, PT, PT, R12, 0x3, R3 ;  /* 0x000000030c037810 */ /* 0x000fc40007ffe003 */
[----:B------:R-:W-:Y:S02]  /*06a0*/  CS2R R72, SRZ ;  /* 0x0000000000487805 */ /* 0x000fe4000001ff00 */
[C---:B------:R-:W-:Y:S02]  /*06b0*/  IADD3 R7, PT, PT, R12.reuse, 0x4, R7 ;  /* 0x000000040c077810 */ /* 0x040fe40007ffe007 */
[----:B------:R-:W-:Y:S02]  /*06c0*/  CS2R R74, SRZ ;  /* 0x00000000004a7805 */ /* 0x000fe4000001ff00 */
[----:B------:R-:W-:Y:S02]  /*06d0*/  IADD3 R9, PT, PT, R12, 0x2, R9 ;  /* 0x000000020c097810 */ /* 0x000fe40007ffe009 */
[----:B------:R-:W-:Y:S02]  /*06e0*/  CS2R R76, SRZ ;  /* 0x00000000004c7805 */ /* 0x000fe4000001ff00 */
[----:B------:R-:W-:-:S02]  /*06f0*/  LOP3.LUT R3, R0, 0xff, R3, 0xf8, !PT ;  /* 0x000000ff00037812 */ /* 0x000fc400078ef803 */
[----:B------:R-:W-:Y:S02]  /*0700*/  CS2R R78, SRZ ;  /* 0x00000000004e7805 */ /* 0x000fe4000001ff00 */
[C---:B------:R-:W-:Y:S02]  /*0710*/  LOP3.LUT R5, R0.reuse, 0xff, R5, 0xf8, !PT ;  /* 0x000000ff00057812 */ /* 0x040fe400078ef805 */
[----:B------:R-:W-:Y:S02]  /*0720*/  CS2R R80, SRZ ;  /* 0x0000000000507805 */ /* 0x000fe4000001ff00 */
[C---:B------:R-:W-:Y:S02]  /*0730*/  LOP3.LUT R7, R0.reuse, 0xff, R7, 0xf8, !PT ;  /* 0x000000ff00077812 */ /* 0x040fe400078ef807 */
[----:B------:R-:W-:Y:S02]  /*0740*/  CS2R R82, SRZ ;  /* 0x0000000000527805 */ /* 0x000fe4000001ff00 */
[----:B------:R-:W-:-:S02]  /*0750*/  LOP3.LUT R9, R0, 0xff, R9, 0xf8, !PT ;  /* 0x000000ff00097812 */ /* 0x000fc400078ef809 */
[----:B------:R-:W-:Y:S02]  /*0760*/  CS2R R84, SRZ ;  /* 0x0000000000547805 */ /* 0x000fe4000001ff00 */
[C---:B------:R-:W-:Y:S01]  /*0770*/  LOP3.LUT R0, R12.reuse, 0x80, RZ, 0xfc, !PT ;  /* 0x000000800c007812 */ /* 0x040fe200078efcff */
[----:B------:R-:W-:Y:S01]  /*0780*/  IMAD.MOV.U32 R89, RZ, RZ, RZ ;  /* 0x000000ffff597224 */ /* 0x000fe200078e00ff */
[C---:B------:R-:W-:Y:S01]  /*0790*/  LOP3.LUT R4, R12.reuse, 0x300, RZ, 0xfc, !PT ;  /* 0x000003000c047812 */ /* 0x040fe200078efcff */
[----:B------:R-:W-:Y:S01]  /*07a0*/  IMAD.MOV.U32 R93, RZ, RZ, RZ ;  /* 0x000000ffff5d7224 */ /* 0x000fe200078e00ff */
[----:B------:R-:W-:Y:S01]  /*07b0*/  LOP3.LUT R6, R12, 0x580, RZ, 0xfc, !PT ;  /* 0x000005800c067812 */ /* 0x000fe200078efcff */
[----:B------:R-:W-:Y:S01]  /*07c0*/  IMAD.MOV.U32 R97, RZ, RZ, RZ ;  /* 0x000000ffff617224 */ /* 0x000fe200078e00ff */
[----:B------:R-:W-:Y:S01]  /*07d0*/  PRMT R0, R0, 0x9910, RZ ;  /* 0x0000991000007816 */ /* 0x000fe200000000ff */
[----:B------:R-:W-:Y:S01]  /*07e0*/  IMAD.MOV.U32 R101, RZ, RZ, RZ ;  /* 0x000000ffff657224 */ /* 0x000fe200078e00ff */
[----:B------:R-:W-:Y:S01]  /*07f0*/  LOP3.LUT R4, R4, 0xffff, RZ, 0xc0, !PT ;  /* 0x0000ffff04047812 */ /* 0x000fe200078ec0ff */
[----:B------:R-:W-:Y:S01]  /*0800*/  IMAD.MOV.U32 R105, RZ, RZ, RZ ;  /* 0x000000ffff697224 */ /* 0x000fe200078e00ff */
[----:B------:R-:W-:Y:S01]  /*0810*/  LOP3.LUT R6, R6, 0xffff, RZ, 0xc0, !PT ;  /* 0x0000ffff06067812 */ /* 0x000fe200078ec0ff */
[----:B------:R-:W-:Y:S01]  /*0820*/  IMAD R0, R0, 0xcd, RZ ;  /* 0x000000cd00007824 */ /* 0x000fe200078e02ff */
[----:B------:R-:W-:Y:S01]  /*0830*/  SHF.R.U32.HI R8, RZ, 0x10, R8 ;  /* 0x00000010ff087819 */ /* 0x000fe20000011608 */
[----:B------:R-:W-:Y:S01]  /*0840*/  IMAD R4, R4, 0x3334, RZ ;  /* 0x0000333404047824 */ /* 0x000fe200078e02ff */
[----:B------:R-:W-:Y:S01]  /*0850*/  SHF.R.U32.HI R11, RZ, 0x10, R11 ;  /* 0x00000010ff0b7819 */ /* 0x000fe2000001160b */
[----:B------:R-:W-:Y:S01]  /*0860*/  IMAD R6, R6, 0x3334, RZ ;  /* 0x0000333406067824 */ /* 0x000fe200078e02ff */
[----:B------:R-:W-:Y:S01]  /*0870*/  LOP3.LUT R0, R0, 0xffff, RZ, 0xc0, !PT ;  /* 0x0000ffff00007812 */ /* 0x000fe200078ec0ff */
[----:B------:R-:W-:Y:S01]  /*0880*/  IMAD.MOV.U32 R109, RZ, RZ, RZ ;  /* 0x000000ffff6d7224 */ /* 0x000fe200078e00ff */
[----:B------:R-:W-:Y:S01]  /*0890*/  SHF.R.U32.HI R4, RZ, 0x10, R4 ;  /* 0x00000010ff047819 */ /* 0x000fe20000011604 */
[----:B------:R-:W-:Y:S01]  /*08a0*/  IMAD.MOV.U32 R113, RZ, RZ, RZ ;  /* 0x000000ffff717224 */ /* 0x000fe200078e00ff */
[----:B------:R-:W-:Y:S01]  /*08b0*/  SHF.R.U32.HI R6, RZ, 0x10, R6 ;  /* 0x00000010ff067819 */ /* 0x000fe20000011606 */
[----:B------:R-:W-:Y:S01]  /*08c0*/  IMAD.MOV.U32 R117, RZ, RZ, RZ ;  /* 0x000000ffff757224 */ /* 0x000fe200078e00ff */
[----:B------:R-:W-:Y:S01]  /*08d0*/  PRMT R4, R4, 0x9910, RZ ;  /* 0x0000991004047816 */ /* 0x000fe200000000ff */
[----:B------:R-:W-:Y:S01]  /*08e0*/  IMAD.MOV.U32 R121, RZ, RZ, RZ ;  /* 0x000000ffff797224 */ /* 0x000fe200078e00ff */
[----:B------:R-:W-:Y:S01]  /*08f0*/  SHF.R.U32.HI R0, RZ, 0xa, R0 ;  /* 0x0000000aff007819 */ /* 0x000fe20000011600 */
[----:B------:R-:W-:Y:S01]  /*0900*/  IMAD.MOV.U32 R125, RZ, RZ, RZ ;  /* 0x000000ffff7d7224 */ /* 0x000fe200078e00ff */
[----:B------:R-:W-:Y:S01]  /*0910*/  PRMT R6, R6, 0x9910, RZ ;  /* 0x0000991006067816 */ /* 0x000fe200000000ff */
[----:B------:R-:W-:Y:S01]  /*0920*/  IMAD.MOV.U32 R129, RZ, RZ, RZ ;  /* 0x000000ffff817224 */ /* 0x000fe200078e00ff */
[----:B------:R-:W-:Y:S01]  /*0930*/  PRMT R8, R8, 0x9910, RZ ;  /* 0x0000991008087816 */ /* 0x000fe200000000ff */
[----:B------:R-:W-:Y:S01]  /*0940*/  IMAD.MOV.U32 R133, RZ, RZ, RZ ;  /* 0x000000ffff857224 */ /* 0x000fe200078e00ff */
[----:B------:R-:W-:-:S02]  /*0950*/  PRMT R10, R10, 0x9910, RZ ;  /* 0x000099100a0a7816 */ /* 0x000fc400000000ff */
[----:B------:R-:W-:Y:S02]  /*0960*/  CS2R R136, SRZ ;  /* 0x0000000000887805 */ /* 0x000fe4000001ff00 */
[----:B------:R-:W-:Y:S01]  /*0970*/  PRMT R11, R11, 0x9910, RZ ;  /* 0x000099100b0b7816 */ /* 0x000fe200000000ff */
[----:B------:R-:W-:Y:S01]  /*0980*/  IMAD.MOV.U32 R139, RZ, RZ, RZ ;  /* 0x000000ffff8b7224 */ /* 0x000fe200078e00ff */
[----:B------:R-:W-:Y:S01]  /*0990*/  LOP3.LUT R88, R0, 0xffff, RZ, 0xc0, !PT ;  /* 0x0000ffff00587812 */ /* 0x000fe200078ec0ff */
[----:B------:R-:W-:Y:S01]  /*09a0*/  IMAD R0, R4, 0x19, RZ ;  /* 0x0000001904007824 */ /* 0x000fe200078e02ff */
[----:B------:R-:W-:Y:S01]  /*09b0*/  LOP3.LUT R2, R2, 0xffff, RZ, 0xc0, !PT ;  /* 0x0000ffff02027812 */ /* 0x000fe200078ec0ff */
[----:B------:R-:W-:Y:S01]  /*09c0*/  IMAD R4, R6, 0x19, RZ ;  /* 0x0000001906047824 */ /* 0x000fe200078e02ff */
[----:B------:R-:W-:Y:S01]  /*09d0*/  MOV R91, RZ ;  /* 0x000000ff005b7202 */ /* 0x000fe20000000f00 */
[----:B------:R-:W-:Y:S01]  /*09e0*/  IMAD R6, R8, 0x19, RZ ;  /* 0x0000001908067824 */ /* 0x000fe200078e02ff */
[----:B------:R-:W-:Y:S01]  /*09f0*/  LOP3.LUT R0, R0, 0xffff, RZ, 0xc0, !PT ;  /* 0x0000ffff00007812 */ /* 0x000fe200078ec0ff */
[----:B------:R-:W-:Y:S01]  /*0a00*/  IMAD R8, R10, 0x19, RZ ;  /* 0x000000190a087824 */ /* 0x000fe200078e02ff */
[----:B------:R-:W-:Y:S01]  /*0a10*/  LOP3.LUT R4, R4, 0xffff, RZ, 0xc0, !PT ;  /* 0x0000ffff04047812 */ /* 0x000fe200078ec0ff */
[----:B------:R-:W-:Y:S01]  /*0a20*/  IMAD R10, R11, 0x19, RZ ;  /* 0x000000190b0a7824 */ /* 0x000fe200078e02ff */
[----:B------:R-:W-:Y:S01]  /*0a30*/  LOP3.LUT R6, R6, 0xffff, RZ, 0xc0, !PT ;  /* 0x0000ffff06067812 */ /* 0x000fe200078ec0ff */
[----:B------:R-:W-:Y:S01]  /*0a40*/  IMAD R88, R88, 0x19, R3 ;  /* 0x0000001958587824 */ /* 0x000fe200078e0203 */
[----:B------:R-:W-:Y:S01]  /*0a50*/  LOP3.LUT R8, R8, 0xffff, RZ, 0xc0, !PT ;  /* 0x0000ffff08087812 */ /* 0x000fe200078ec0ff */
[C---:B------:R-:W-:Y:S01]  /*0a60*/  IMAD.IADD R90, R3.reuse, 0x1, R0 ;  /* 0x00000001035a7824 */ /* 0x040fe200078e0200 */
[----:B------:R-:W-:Y:S01]  /*0a70*/  LOP3.LUT R10, R10, 0xffff, RZ, 0xc0, !PT ;  /* 0x0000ffff0a0a7812 */ /* 0x000fe200078ec0ff */
[C---:B------:R-:W-:Y:S01]  /*0a80*/  IMAD.IADD R94, R3.reuse, 0x1, R6 ;  /* 0x00000001035e7824 */ /* 0x040fe200078e0206 */
[C---:B------:R-:W-:Y:S01]  /*0a90*/  IADD3 R92, PT, PT, R3.reuse, R4, RZ ;  /* 0x00000004035c7210 */ /* 0x040fe20007ffe0ff */
[----:B------:R-:W-:Y:S01]  /*0aa0*/  IMAD.MOV.U32 R143, RZ, RZ, RZ ;  /* 0x000000ffff8f7224 */ /* 0x000fe200078e00ff */
[C---:B------:R-:W-:Y:S01]  /*0ab0*/  IADD3 R96, PT, PT, R3.reuse, R8, RZ ;  /* 0x0000000803607210 */ /* 0x040fe20007ffe0ff */
[----:B------:R-:W-:Y:S01]  /*0ac0*/  IMAD.IADD R98, R3, 0x1, R10 ;  /* 0x0000000103627824 */ /* 0x000fe200078e020a */
[C---:B------:R-:W-:Y:S01]  /*0ad0*/  LOP3.LUT R3, R12.reuse, 0x380, RZ, 0xfc, !PT ;  /* 0x000003800c037812 */ /* 0x040fe200078efcff */
[----:B------:R-:W-:Y:S01]  /*0ae0*/  IMAD.MOV.U32 R147, RZ, RZ, RZ ;  /* 0x000000ffff937224 */ /* 0x000fe200078e00ff */
        /* <DEDUP_REMOVED lines=8> */
[----:B------:R-:W-:Y:S01]  /*0b70*/  LOP3.LUT R8, R12, 0xb00, RZ, 0xfc, !PT ;  /* 0x00000b000c087812 */ /* 0x000fe200078efcff */
[----:B------:R-:W-:Y:S01]  /*0b80*/  IMAD.MOV.U32 R167, RZ, RZ, RZ ;  /* 0x000000ffffa77224 */ /* 0x000fe200078e00ff */
[----:B------:R-:W-:Y:S01]  /*0b90*/  LOP3.LUT R3, R3, 0xffff, RZ, 0xc0, !PT ;  /* 0x0000ffff03037812 */ /* 0x000fe200078ec0ff */
[----:B------:R-:W-:Y:S01]  /*0ba0*/  IMAD.MOV.U32 R171, RZ, RZ, RZ ;  /* 0x000000ffffab7224 */ /* 0x000fe200078e00ff */
[----:B------:R-:W-:Y:S01]  /*0bb0*/  LOP3.LUT R6, R6, 0xffff, RZ, 0xc0, !PT ;  /* 0x0000ffff06067812 */ /* 0x000fe200078ec0ff */
[----:B------:R-:W-:Y:S01]  /*0bc0*/  IMAD.MOV.U32 R175, RZ, RZ, RZ ;  /* 0x000000ffffaf7224 */ /* 0x000fe200078e00ff */
[----:B------:R-:W-:Y:S01]  /*0bd0*/  LOP3.LUT R10, R10, 0xffff, RZ, 0xc0, !PT ;  /* 0x0000ffff0a0a7812 */ /* 0x000fe200078ec0ff */
[----:B------:R-:W-:Y:S01]  /*0be0*/  IMAD R3, R3, 0x3334, RZ ;  /* 0x0000333403037824 */ /* 0x000fe200078e02ff */
[----:B------:R-:W-:Y:S01]  /*0bf0*/  LOP3.LUT R0, R0, 0xffff, RZ, 0xc0, !PT ;  /* 0x0000ffff00007812 */ /* 0x000fe200078ec0ff */
[----:B------:R-:W-:Y:S01]  /*0c00*/  IMAD R6, R6, 0x3334, RZ ;  /* 0x0000333406067824 */ /* 0x000fe200078e02ff */
[----:B------:R-:W-:Y:S01]  /*0c10*/  LOP3.LUT R4, R4, 0xffff, RZ, 0xc0, !PT ;  /* 0x0000ffff04047812 */ /* 0x000fe200078ec0ff */
[----:B------:R-:W-:Y:S01]  /*0c20*/  IMAD R10, R10, 0x3334, RZ ;  /* 0x000033340a0a7824 */ /* 0x000fe200078e02ff */
[----:B------:R-:W-:Y:S01]  /*0c30*/  LOP3.LUT R8, R8, 0xffff, RZ, 0xc0, !PT ;  /* 0x0000ffff08087812 */ /* 0x000fe200078ec0ff */
[----:B------:R-:W-:Y:S01]  /*0c40*/  IMAD R0, R0, 0x3334, RZ ;  /* 0x0000333400007824 */ /* 0x000fe200078e02ff */
[----:B------:R-:W-:Y:S01]  /*0c50*/  SHF.R.U32.HI R3, RZ, 0x10, R3 ;  /* 0x00000010ff037819 */ /* 0x000fe20000011603 */
[----:B------:R-:W-:Y:S01]  /*0c60*/  IMAD R4, R4, 0x3334, RZ ;  /* 0x0000333404047824 */ /* 0x000fe200078e02ff */
[----:B------:R-:W-:Y:S01]  /*0c70*/  SHF.R.U32.HI R6, RZ, 0x10, R6 ;  /* 0x00000010ff067819 */ /* 0x000fe20000011606 */
[----:B------:R-:W-:Y:S01]  /*0c80*/  IMAD R8, R8, 0x3334, RZ ;  /* 0x0000333408087824 */ /* 0x000fe200078e02ff */
[----:B------:R-:W-:Y:S01]  /*0c90*/  SHF.R.U32.HI R10, RZ, 0x10, R10 ;  /* 0x00000010ff0a7819 */ /* 0x000fe2000001160a */
[----:B------:R-:W-:Y:S01]  /*0ca0*/  IMAD.MOV.U32 R179, RZ, RZ, RZ ;  /* 0x000000ffffb37224 */ /* 0x000fe200078e00ff */
[----:B------:R-:W-:Y:S01]  /*0cb0*/  SHF.R.U32.HI R0, RZ, 0x10, R0 ;  /* 0x00000010ff007819 */ /* 0x000fe20000011600 */
[----:B------:R-:W-:Y:S01]  /*0cc0*/  IMAD.MOV.U32 R183, RZ, RZ, RZ ;  /* 0x000000ffffb77224 */ /* 0x000fe200078e00ff */
[----:B------:R-:W-:Y:S01]  /*0cd0*/  SHF.R.U32.HI R4, RZ, 0x10, R4 ;  /* 0x00000010ff047819 */ /* 0x000fe20000011604 */
[----:B------:R-:W-:Y:S01]  /*0ce0*/  IMAD.MOV.U32 R187, RZ, RZ, RZ ;  /* 0x000000ffffbb7224 */ /* 0x000fe200078e00ff */
[----:B------:R-:W-:Y:S01]  /*0cf0*/  SHF.R.U32.HI R8, RZ, 0x10, R8 ;  /* 0x00000010ff087819 */ /* 0x000fe20000011608 */
[----:B------:R-:W-:Y:S01]  /*0d00*/  IMAD.MOV.U32 R191, RZ, RZ, RZ ;  /* 0x000000ffffbf7224 */ /* 0x000fe200078e00ff */
[----:B------:R-:W-:Y:S01]  /*0d10*/  PRMT R3, R3, 0x9910, RZ ;  /* 0x0000991003037816 */ /* 0x000fe200000000ff */
[----:B------:R-:W-:Y:S01]  /*0d20*/  IMAD.MOV.U32 R195, RZ, RZ, RZ ;  /* 0x000000ffffc37224 */ /* 0x000fe200078e00ff */
[----:B------:R-:W-:Y:S01]  /*0d30*/  PRMT R6, R6, 0x9910, RZ ;  /* 0x0000991006067816 */ /* 0x000fe200000000ff */
[----:B------:R-:W-:Y:S01]  /*0d40*/  IMAD.MOV.U32 R199, RZ, RZ, RZ ;  /* 0x000000ffffc77224 */ /* 0x000fe200078e00ff */
[----:B------:R-:W-:Y:S01]  /*0d50*/  PRMT R10, R10, 0x9910, RZ ;  /* 0x000099100a0a7816 */ /* 0x000fe200000000ff */
[----:B------:R-:W-:Y:S01]  /*0d60*/  IMAD R3, R3, 0x19, RZ ;  /* 0x0000001903037824 */ /* 0x000fe200078e02ff */
[----:B------:R-:W-:Y:S01]  /*0d70*/  PRMT R0, R0, 0x9910, RZ ;  /* 0x0000991000007816 */ /* 0x000fe200000000ff */
[----:B------:R-:W-:Y:S01]  /*0d80*/  IMAD R6, R6, 0x19, RZ ;  /* 0x0000001906067824 */ /* 0x000fe200078e02ff */
[----:B------:R-:W-:Y:S01]  /*0d90*/  PRMT R4, R4, 0x9910, RZ ;  /* 0x0000991004047816 */ /* 0x000fe200000000ff */
[----:B------:R-:W-:Y:S01]  /*0da0*/  IMAD R10, R10, 0x19, RZ ;  /* 0x000000190a0a7824 */ /* 0x000fe200078e02ff */
[----:B------:R-:W-:Y:S01]  /*0db0*/  PRMT R8, R8, 0x9910, RZ ;  /* 0x0000991008087816 */ /* 0x000fe200000000ff */
[----:B------:R-:W-:Y:S01]  /*0dc0*/  IMAD R0, R0, 0x19, RZ ;  /* 0x0000001900007824 */ /* 0x000fe200078e02ff */
[----:B------:R-:W-:Y:S01]  /*0dd0*/  LOP3.LUT R102, R3, 0xffff, RZ, 0xc0, !PT ;  /* 0x0000ffff03667812 */ /* 0x000fe200078ec0ff */
[----:B------:R-:W-:Y:S01]  /*0de0*/  IMAD R4, R4, 0x19, RZ ;  /* 0x0000001904047824 */ /* 0x000fe200078e02ff */
[----:B------:R-:W-:Y:S01]  /*0df0*/  LOP3.LUT R6, R6, 0xffff, RZ, 0xc0, !PT ;  /* 0x0000ffff06067812 */ /* 0x000fe200078ec0ff */
[----:B------:R-:W-:Y:S01]  /*0e00*/  IMAD R8, R8, 0x19, RZ ;  /* 0x0000001908087824 */ /* 0x000fe200078e02ff */
[----:B------:R-:W-:Y:S01]  /*0e10*/  LOP3.LUT R10, R10, 0xffff, RZ, 0xc0, !PT ;  /* 0x0000ffff0a0a7812 */ /* 0x000fe200078ec0ff */
[C---:B------:R-:W-:Y:S01]  /*0e20*/  IMAD.IADD R102, R5.reuse, 0x1, R102 ;  /* 0x0000000105667824 */ /* 0x040fe200078e0266 */
[----:B------:R-:W-:Y:S01]  /*0e30*/  LOP3.LUT R0, R0, 0xffff, RZ, 0xc0, !PT ;  /* 0x0000ffff00007812 */ /* 0x000fe200078ec0ff */
[C---:B------:R-:W-:Y:S01]  /*0e40*/  IMAD.IADD R106, R5.reuse, 0x1, R6 ;  /* 0x00000001056a7824 */ /* 0x040fe200078e0206 */
[----:B------:R-:W-:Y:S01]  /*0e50*/  LOP3.LUT R4, R4, 0xffff, RZ, 0xc0, !PT ;  /* 0x0000ffff04047812 */ /* 0x000fe200078ec0ff */
[C---:B------:R-:W-:Y:S01]  /*0e60*/  IMAD.IADD R110, R5.reuse, 0x1, R10 ;  /* 0x00000001056e7824 */ /* 0x040fe200078e020a */
[----:B------:R-:W-:Y:S01]  /*0e70*/  LOP3.LUT R8, R8, 0xffff, RZ, 0xc0, !PT ;  /* 0x0000ffff08087812 */ /* 0x000fe200078ec0ff */
[----:B------:R-:W-:Y:S01]  /*0e80*/  IMAD.MOV.U32 R203, RZ, RZ, RZ ;  /* 0x000000ffffcb7224 */ /* 0x000fe200078e00ff */
[----:B------:R-:W-:Y:S01]  /*0e90*/  IADD3 R100, PT, PT, R0, R5, RZ ;  /* 0x0000000500647210 */ /* 0x000fe20007ffe0ff */
[----:B------:R-:W-:Y:S01]  /*0ea0*/  IMAD.MOV.U32 R207, RZ, RZ, RZ ;  /* 0x000000ffffcf7224 */ /* 0x000fe200078e00ff */
[C---:B------:R-:W-:Y:S01]  /*0eb0*/  IADD3 R104, PT, PT, R5.reuse, R4, RZ ;  /* 0x0000000405687210 */ /* 0x040fe20007ffe0ff */
[----:B------:R-:W-:Y:S01]  /*0ec0*/  IMAD.MOV.U32 R211, RZ, RZ, RZ ;  /* 0x000000ffffd37224 */ /* 0x000fe200078e00ff */
[----:B------:R-:W-:Y:S01]  /*0ed0*/  IADD3 R108, PT, PT, R5, R8, RZ ;  /* 0x00000008056c7210 */ /* 0x000fe20007ffe0ff */
        /* <DEDUP_REMOVED lines=32> */
[----:B------:R-:W0:Y:S01]  /*10e0*/  LDCU.64 UR8, c[0x0][0x358] ;  /* 0x00006b00ff0877ac */ /* 0x000e220008000a00 */
[----:B------:R-:W-:-:S02]  /*10f0*/  SHF.R.U32.HI R4, RZ, 0x10, R4 ;  /* 0x00000010ff047819 */ /* 0x000fc40000011604 */
[----:B------:R-:W-:Y:S02]  /*1100*/  SHF.R.U32.HI R6, RZ, 0x10, R6 ;  /* 0x00000010ff067819 */ /* 0x000fe40000011606 */
[----:B------:R-:W-:Y:S02]  /*1110*/  PRMT R3, R3, 0x9910, RZ ;  /* 0x0000991003037816 */ /* 0x000fe400000000ff */
[----:B------:R-:W-:Y:S02]  /*1120*/  PRMT R5, R5, 0x9910, RZ ;  /* 0x0000991005057816 */ /* 0x000fe400000000ff */
        /* <DEDUP_REMOVED lines=17> */
[----:B------:R-:W-:Y:S01]  /*1240*/  IMAD.IADD R122, R7, 0x1, R8 ;  /* 0x00000001077a7824 */ /* 0x000fe200078e0208 */
[----:B------:R-:W-:-:S02]  /*1250*/  LOP3.LUT R6, R6, 0xffff, RZ, 0xc0, !PT ;  /* 0x0000ffff06067812 */ /* 0x000fc400078ec0ff */
[----:B------:R-:W-:Y:S02]  /*1260*/  IADD3 R112, PT, PT, R0, R7, RZ ;  /* 0x0000000700707210 */ /* 0x000fe40007ffe0ff */
[C---:B------:R-:W-:Y:S02]  /*1270*/  IADD3 R116, PT, PT, R7.reuse, R4, RZ ;  /* 0x0000000407747210 */ /* 0x040fe40007ffe0ff */
[----:B------:R-:W-:Y:S02]  /*1280*/  IADD3 R120, PT, PT, R7, R6, RZ ;  /* 0x0000000607787210 */ /* 0x000fe40007ffe0ff */
[C---:B------:R-:W-:Y:S02]  /*1290*/  LOP3.LUT R0, R12.reuse, 0x200, RZ, 0xfc, !PT ;  /* 0x000002000c007812 */ /* 0x040fe400078efcff */
[C---:B------:R-:W-:Y:S02]  /*12a0*/  LOP3.LUT R3, R12.reuse, 0x480, RZ, 0xfc, !PT ;  /* 0x000004800c037812 */ /* 0x040fe400078efcff */
[----:B------:R-:W-:-:S02]  /*12b0*/  LOP3.LUT R5, R12, 0x980, RZ, 0xfc, !PT ;  /* 0x000009800c057812 */ /* 0x000fc400078efcff */
[C---:B------:R-:W-:Y:S02]  /*12c0*/  LOP3.LUT R7, R12.reuse, 0xe80, RZ, 0xfc, !PT ;  /* 0x00000e800c077812 */ /* 0x040fe400078efcff */
[C---:B------:R-:W-:Y:S02]  /*12d0*/  LOP3.LUT R4, R12.reuse, 0x700, RZ, 0xfc, !PT ;  /* 0x000007000c047812 */ /* 0x040fe400078efcff */
[----:B------:R-:W-:Y:S02]  /*12e0*/  LOP3.LUT R6, R12, 0xc00, RZ, 0xfc, !PT ;  /* 0x00000c000c067812 */ /* 0x000fe400078efcff */
[----:B------:R-:W-:Y:S02]  /*12f0*/  LOP3.LUT R0, R0, 0xffff, RZ, 0xc0, !PT ;  /* 0x0000ffff00007812 */ /* 0x000fe400078ec0ff */
[----:B------:R-:W-:Y:S02]  /*1300*/  LOP3.LUT R3, R3, 0xffff, RZ, 0xc0, !PT ;  /* 0x0000ffff03037812 */ /* 0x000fe400078ec0ff */
        /* <DEDUP_REMOVED lines=12> */
[----:B------:R-:W-:-:S02]  /*13d0*/  SHF.R.U32.HI R5, RZ, 0x10, R5 ;  /* 0x00000010ff057819 */ /* 0x000fc40000011605 */
[----:B------:R-:W-:Y:S02]  /*13e0*/  SHF.R.U32.HI R7, RZ, 0x10, R7 ;  /* 0x00000010ff077819 */ /* 0x000fe40000011607 */
[----:B------:R-:W-:Y:S02]  /*13f0*/  SHF.R.U32.HI R4, RZ, 0x10, R4 ;  /* 0x00000010ff047819 */ /* 0x000fe40000011604 */
        /* <DEDUP_REMOVED lines=15> */
[----:B------:R-:W-:-:S02]  /*14f0*/  LOP3.LUT R130, R5, 0xffff, RZ, 0xc0, !PT ;  /* 0x0000ffff05827812 */ /* 0x000fc400078ec0ff */
[----:B------:R-:W-:Y:S01]  /*1500*/  LOP3.LUT R134, R7, 0xffff, RZ, 0xc0, !PT ;  /* 0x0000ffff07867812 */ /* 0x000fe200078ec0ff */
[C---:B------:R-:W-:Y:S01]  /*1510*/  IMAD.IADD R126, R9.reuse, 0x1, R126 ;  /* 0x00000001097e7824 */ /* 0x040fe200078e027e */
[----:B------:R-:W-:Y:S01]  /*1520*/  LOP3.LUT R4, R4, 0xffff, RZ, 0xc0, !PT ;  /* 0x0000ffff04047812 */ /* 0x000fe200078ec0ff */
[C---:B------:R-:W-:Y:S01]  /*1530*/  IMAD.IADD R130, R9.reuse, 0x1, R130 ;  /* 0x0000000109827824 */ /* 0x040fe200078e0282 */
[----:B------:R-:W-:Y:S01]  /*1540*/  LOP3.LUT R6, R6, 0xffff, RZ, 0xc0, !PT ;  /* 0x0000ffff06067812 */ /* 0x000fe200078ec0ff */
[C---:B------:R-:W-:Y:S01]  /*1550*/  IMAD.IADD R134, R9.reuse, 0x1, R134 ;  /* 0x0000000109867824 */ /* 0x040fe200078e0286 */
[----:B------:R-:W-:Y:S02]  /*1560*/  IADD3 R124, PT, PT, R0, R9, RZ ;  /* 0x00000009007c7210 */ /* 0x000fe40007ffe0ff */
[C---:B------:R-:W-:Y:S02]  /*1570*/  IADD3 R128, PT, PT, R9.reuse, R4, RZ ;  /* 0x0000000409807210 */ /* 0x040fe40007ffe0ff */
[----:B------:R-:W-:-:S02]  /*1580*/  IADD3 R132, PT, PT, R9, R6, RZ ;  /* 0x0000000609847210 */ /* 0x000fc40007ffe0ff */
[----:B------:R-:W-:Y:S02]  /*1590*/  MOV R99, RZ ;  /* 0x000000ff00637202 */ /* 0x000fe40000000f00 */
[----:B------:R-:W-:Y:S02]  /*15a0*/  MOV R107, RZ ;  /* 0x000000ff006b7202 */ /* 0x000fe40000000f00 */
[----:B------:R-:W-:Y:S02]  /*15b0*/  MOV R115, RZ ;  /* 0x000000ff00737202 */ /* 0x000fe40000000f00 */
[----:B------:R-:W-:Y:S02]  /*15c0*/  MOV R123, RZ ;  /* 0x000000ff007b7202 */ /* 0x000fe40000000f00 */
[----:B------:R-:W-:Y:S02]  /*15d0*/  MOV R131, RZ ;  /* 0x000000ff00837202 */ /* 0x000fe40000000f00 */
[----:B------:R-:W-:-:S02]  /*15e0*/  MOV R141, RZ ;  /* 0x000000ff008d7202 */ /* 0x000fc40000000f00 */
        /* <DEDUP_REMOVED lines=14> */
[----:B0-----:R-:W-:-:S07]  /*16d0*/  SHF.R.U32.HI R138, RZ, 0xa, R2 ;  /* 0x0000000aff8a7819 */ /* 0x001fce0000011602 */
.L_x_1:
[----:B------:R-:W0:Y:S01]  /*16e0*/  LDCU.64 UR4, c[0x0][0x380] ;  /* 0x00007000ff0477ac */ /* 0x000e220008000a00 */
[----:B------:R-:W-:-:S04]  /*16f0*/  IMAD R152, R136, 0x5, RZ ;  /* 0x0000000588987824 */ /* 0x000fc800078e02ff */
[--C-:B------:R-:W-:Y:S01]  /*1700*/  IMAD.IADD R10, R86, 0x1, R152.reuse ;  /* 0x00000001560a7824 */ /* 0x100fe200078e0298 */
[----:B------:R-:W-:Y:S01]  /*1710*/  IADD3 R12, PT, PT, R88, R152, RZ ;  /* 0x00000098580c7210 */ /* 0x000fe20007ffe0ff */
[--C-:B------:R-:W-:Y:S02]  /*1720*/  IMAD.IADD R2, R100, 0x1, R152.reuse ;  /* 0x0000000164027824 */ /* 0x100fe400078e0298 */
[--C-:B------:R-:W-:Y:S02]  /*1730*/  IMAD.IADD R4, R112, 0x1, R152.reuse ;  /* 0x0000000170047824 */ /* 0x100fe400078e0298 */
[----:B------:R-:W-:Y:S01]  /*1740*/  IMAD.IADD R6, R124, 0x1, R152 ;  /* 0x000000017c067824 */ /* 0x000fe200078e0298 */
[----:B0-----:R-:W-:Y:S02]  /*1750*/  IADD3 R10, P0, PT, R10, UR4, RZ ;  /* 0x000000040a0a7c10 */ /* 0x001fe4000ff1e0ff */
[----:B------:R-:W-:Y:S02]  /*1760*/  IADD3 R12, P1, PT, R12, UR4, RZ ;  /* 0x000000040c0c7c10 */ /* 0x000fe4000ff3e0ff */
[----:B------:R-:W-:-:S02]  /*1770*/  IADD3.X R11, PT, PT, RZ, UR5, RZ, P0, !PT ;  /* 0x00000005ff0b7c10 */ /* 0x000fc400087fe4ff */
[----:B------:R-:W-:Y:S01]  /*1780*/  IADD3 R2, P0, PT, R2, UR4, RZ ;  /* 0x0000000402027c10 */ /* 0x000fe2000ff1e0ff */
[--C-:B------:R-:W-:Y:S01]  /*1790*/  IMAD.IADD R8, R90, 0x1, R152.reuse ;  /* 0x000000015a087824 */ /* 0x100fe200078e0298 */
[----:B------:R-:W-:Y:S01]  /*17a0*/  IADD3.X R13, PT, PT, RZ, UR5, RZ, P1, !PT ;  /* 0x00000005ff0d7c10 */ /* 0x000fe20008ffe4ff */
[----:B------:R-:W-:Y:S01]  /*17b0*/  IMAD.IADD R9, R102, 0x1, R152 ;  /* 0x0000000166097824 */ /* 0x000fe200078e0298 */
[----:B------:R-:W-:Y:S01]  /*17c0*/  IADD3 R4, P1, PT, R4, UR4, RZ ;  /* 0x0000000404047c10 */ /* 0x000fe2000ff3e0ff */
[----:B------:R-:W2:Y:S01]  /*17d0*/  LDG.E.U8.CONSTANT R140, desc[UR8][R10.64] ;  /* 0x000000080a8c7981 */ /* 0x000ea2000c1e9100 */
[----:B------:R-:W-:Y:S02]  /*17e0*/  IADD3.X R3, PT, PT, RZ, UR5, RZ, P0, !PT ;  /* 0x00000005ff037c10 */ /* 0x000fe400087fe4ff */
[----:B------:R-:W-:Y:S01]  /*17f0*/  IADD3 R6, P0, PT, R6, UR4, RZ ;  /* 0x0000000406067c10 */ /* 0x000fe2000ff1e0ff */
[----:B------:R-:W3:Y:S01]  /*1800*/  LDG.E.U8.CONSTANT R146, desc[UR8][R10.64+0xc80] ;  /* 0x000c80080a927981 */ /* 0x000ee2000c1e9100 */
[----:B------:R-:W-:-:S02]  /*1810*/  IADD3.X R5, PT, PT, RZ, UR5, RZ, P1, !PT ;  /* 0x00000005ff057c10 */ /* 0x000fc40008ffe4ff */
[----:B------:R-:W-:Y:S01]  /*1820*/  IADD3 R8, P1, PT, R8, UR4, RZ ;  /* 0x0000000408087c10 */ /* 0x000fe2000ff3e0ff */
[----:B------:R-:W4:Y:S01]  /*1830*/  LDG.E.U8.CONSTANT R148, desc[UR8][R10.64+0x1900] ;  /* 0x001900080a947981 */ /* 0x000f22000c1e9100 */
[----:B------:R-:W-:-:S03]  /*1840*/  IADD3.X R7, PT, PT, RZ, UR5, RZ, P0, !PT ;  /* 0x00000005ff077c10 */ /* 0x000fc600087fe4ff */
[----:B------:R-:W5:Y:S01]  /*1850*/  LDG.E.U8.CONSTANT R144, desc[UR8][R10.64+0x2580] ;  /* 0x002580080a907981 */ /* 0x000f62000c1e9100 */
[----:B------:R-:W-:-:S03]  /*1860*/  IMAD.IADD R14, R126, 0x1, R152 ;  /* 0x000000017e0e7824 */ /* 0x000fc600078e0298 */
[----:B------:R-:W5:Y:S04]  /*1870*/  LDG.E.U8.CONSTANT R142, desc[UR8][R10.64+0x3200] ;  /* 0x003200080a8e7981 */ /* 0x000f68000c1e9100 */
[----:B------:R0:W5:Y:S04]  /*1880*/  LDG.E.U8.CONSTANT R150, desc[UR8][R10.64+0x3e80] ;  /* 0x003e80080a967981 */ /* 0x000168000c1e9100 */
[----:B------:R1:W5:Y:S01]  /*1890*/  LDG.E.U8.CONSTANT R154, desc[UR8][R12.64] ;  /* 0x000000080c9a7981 */ /* 0x000362000c1e9100 */
[----:B------:R-:W-:Y:S01]  /*18a0*/  IADD3 R16, PT, PT, R92, R152, RZ ;  /* 0x000000985c107210 */ /* 0x000fe20007ffe0ff */
[----:B------:R-:W1:Y:S01]  /*18b0*/  S2R R168, SR_TID.X ;  /* 0x0000000000a87919 */ /* 0x000e620000002100 */
[----:B0-----:R-:W-:Y:S01]  /*18c0*/  IMAD.IADD R11, R114, 0x1, R152 ;  /* 0x00000001720b7824 */ /* 0x001fe200078e0298 */
[----:B------:R-:W-:Y:S01]  /*18d0*/  BAR.SYNC.DEFER_BLOCKING 0x0 ;  /* 0x0000000000007b1d */ /* 0x000fe20000010000 */
[----:B------:R-:W-:-:S02]  /*18e0*/  IADD3 R10, P0, PT, R9, UR4, RZ ;  /* 0x00000004090a7c10 */ /* 0x000fc4000ff1e0ff */
[----:B------:R-:W-:Y:S02]  /*18f0*/  IADD3.X R9, PT, PT, RZ, UR5, RZ, P1, !PT ;  /* 0x00000005ff097c10 */ /* 0x000fe40008ffe4ff */
[----:B-1----:R-:W-:Y:S02]  /*1900*/  IADD3 R12, P1, PT, R11, UR4, RZ ;  /* 0x000000040b0c7c10 */ /* 0x002fe4000ff3e0ff */
[----:B------:R-:W-:Y:S01]  /*1910*/  IADD3.X R11, PT, PT, RZ, UR5, RZ, P0, !PT ;  /* 0x00000005ff0b7c10 */ /* 0x000fe200087fe4ff */
[----:B------:R0:W5:Y:S01]  /*1920*/  LDG.E.U8.CONSTANT R156, desc[UR8][R2.64] ;  /* 0x00000008029c7981 */ /* 0x000162000c1e9100 */
[----:B------:R-:W-:Y:S01]  /*1930*/  IADD3 R14, P0, PT, R14, UR4, RZ ;  /* 0x000000040e0e7c10 */ /* 0x000fe2000ff1e0ff */
[----:B------:R-:W-:Y:S02]  /*1940*/  IMAD.X R13, RZ, RZ, UR5, P1 ;  /* 0x00000005ff0d7e24 */ /* 0x000fe400088e06ff */
[----:B------:R1:W5:Y:S02]  /*1950*/  LDG.E.U8.CONSTANT R160, desc[UR8][R6.64] ;  /* 0x0000000806a07981 */ /* 0x000364000c1e9100 */
[----:B------:R-:W-:Y:S01]  /*1960*/  IMAD.X R15, RZ, RZ, UR5, P0 ;  /* 0x00000005ff0f7e24 */ /* 0x000fe200080e06ff */
[----:B------:R-:W-:Y:S01]  /*1970*/  IADD3 R16, P0, PT, R16, UR4, RZ ;  /* 0x0000000410107c10 */ /* 0x000fe2000ff1e0ff */
[----:B------:R1:W5:Y:S01]  /*1980*/  LDG.E.U8.CONSTANT R166, desc[UR8][R12.64] ;  /* 0x000000080ca67981 */ /* 0x000362000c1e9100 */
[----:B0-----:R-:W-:-:S02]  /*1990*/  IMAD.IADD R2, R116, 0x1, R152 ;  /* 0x0000000174027824 */ /* 0x001fc400078e0298 */
[----:B------:R-:W-:Y:S01]  /*19a0*/  IADD3.X R17, PT, PT, RZ, UR5, RZ, P0, !PT ;  /* 0x00000005ff117c10 */ /* 0x000fe200087fe4ff */
[----:B------:R0:W5:Y:S01]  /*19b0*/  LDG.E.U8.CONSTANT R158, desc[UR8][R4.64] ;  /* 0x00000008049e7981 */ /* 0x000162000c1e9100 */
[--C-:B-1----:R-:W-:Y:S01]  /*19c0*/  IMAD.IADD R6, R94, 0x1, R152.reuse ;  /* 0x000000015e067824 */ /* 0x102fe200078e0298 */
[----:B------:R-:W-:Y:S02]  /*19d0*/  IADD3 R2, P0, PT, R2, UR4, RZ ;  /* 0x0000000402027c10 */ /* 0x000fe4000ff1e0ff */
[----:B------:R1:W5:Y:S01]  /*19e0*/  LDG.E.U8.CONSTANT R162, desc[UR8][R8.64] ;  /* 0x0000000808a27981 */ /* 0x000362000c1e9100 */
[----:B------:R-:W-:Y:S01]  /*19f0*/  IMAD.IADD R12, R118, 0x1, R152 ;  /* 0x00000001760c7824 */ /* 0x000fe200078e0298 */
[----:B------:R-:W-:Y:S02]  /*1a00*/  IADD3.X R3, PT, PT, RZ, UR5, RZ, P0, !PT ;  /* 0x00000005ff037c10 */ /* 0x000fe400087fe4ff */
[----:B------:R-:W5:Y:S01]  /*1a10*/  LDG.E.U8.CONSTANT R170, desc[UR8][R14.64] ;  /* 0x000000080eaa7981 */ /* 0x000f62000c1e9100 */
[----:B------:R-:W-:-:S02]  /*1a20*/  IADD3 R6, P0, PT, R6, UR4, RZ ;  /* 0x0000000406067c10 */ /* 0x000fc4000ff1e0ff */
[----:B------:R-:W-:Y:S01]  /*1a30*/  IADD3 R18, PT, PT, R104, R152, RZ ;  /* 0x0000009868127210 */ /* 0x000fe20007ffe0ff */
[--C-:B0-----:R-:W-:Y:S01]  /*1a40*/  IMAD.IADD R4, R128, 0x1, R152.reuse ;  /* 0x0000000180047824 */ /* 0x101fe200078e0298 */
[----:B------:R-:W-:Y:S01]  /*1a50*/  IADD3.X R7, PT, PT, RZ, UR5, RZ, P0, !PT ;  /* 0x00000005ff077c10 */ /* 0x000fe200087fe4ff */
[----:B-1----:R-:W-:Y:S01]  /*1a60*/  IMAD.IADD R8, R106, 0x1, R152 ;  /* 0x000000016a087824 */ /* 0x002fe200078e0298 */
[----:B------:R-:W-:Y:S01]  /*1a70*/  IADD3 R12, P0, PT, R12, UR4, RZ ;  /* 0x000000040c0c7c10 */ /* 0x000fe2000ff1e0ff */
[----:B------:R0:W5:Y:S01]  /*1a80*/  LDG.E.U8.CONSTANT R172, desc[UR8][R2.64] ;  /* 0x0000000802ac7981 */ /* 0x000162000c1e9100 */
[----:B------:R-:W-:-:S03]  /*1a90*/  IADD3 R18, P1, PT, R18, UR4, RZ ;  /* 0x0000000412127c10 */ /* 0x000fc6000ff3e0ff */
[----:B------:R-:W-:Y:S01]  /*1aa0*/  IMAD.X R13, RZ, RZ, UR5, P0 ;  /* 0x00000005ff0d7e24 */ /* 0x000fe200080e06ff */
[----:B------:R-:W-:Y:S01]  /*1ab0*/  IADD3.X R19, PT, PT, RZ, UR5, RZ, P1, !PT ;  /* 0x00000005ff137c10 */ /* 0x000fe20008ffe4ff */
[----:B------:R-:W5:Y:S01]  /*1ac0*/  LDG.E.U8.CONSTANT R164, desc[UR8][R10.64] ;  /* 0x000000080aa47981 */ /* 0x000f62000c1e9100 */
[----:B------:R-:W-:Y:S02]  /*1ad0*/  LOP3.LUT P0, RZ, R152, 0xffff, R138, 0xf8, !PT ;  /* 0x0000ffff98ff7812 */ /* 0x000fe4000780f88a */
[----:B------:R-:W-:Y:S01]  /*1ae0*/  IADD3 R4, P1, PT, R4, UR4, RZ ;  /* 0x0000000404047c10 */ /* 0x000fe2000ff3e0ff */
[--C-:B0-----:R-:W-:Y:S01]  /*1af0*/  IMAD.IADD R2, R96, 0x1, R152.reuse ;  /* 0x0000000160027824 */ /* 0x101fe200078e0298 */
[----:B------:R-:W-:Y:S01]  /*1b00*/  ISETP.GT.U32.OR P0, PT, R168, 0x7c, P0 ;  /* 0x0000007ca800780c */ /* 0x000fe20000704470 */
[----:B------:R-:W5:Y:S01]  /*1b10*/  LDG.E.U8.CONSTANT R19, desc[UR8][R18.64] ;  /* 0x0000000812137981 */ /* 0x000f62000c1e9100 */
[----:B------:R-:W-:Y:S02]  /*1b20*/  IADD3.X R5, PT, PT, RZ, UR5, RZ, P1, !PT ;  /* 0x00000005ff057c10 */ /* 0x000fe40008ffe4ff */
[----:B------:R-:W-:Y:S01]  /*1b30*/  IADD3 R8, P1, PT, R8, UR4, RZ ;  /* 0x0000000408087c10 */ /* 0x000fe2000ff3e0ff */
[----:B------:R-:W-:Y:S01]  /*1b40*/  IMAD.IADD R14, R130, 0x1, R152 ;  /* 0x00000001820e7824 */ /* 0x000fe200078e0298 */
[----:B------:R-:W-:Y:S01]  /*1b50*/  IADD3 R3, PT, PT, R108, R152, RZ ;  /* 0x000000986c037210 */ /* 0x000fe20007ffe0ff */
[----:B------:R-:W5:Y:S01]  /*1b60*/  LDG.E.U8.CONSTANT R176, desc[UR8][R12.64] ;  /* 0x000000080cb07981 */ /* 0x000f62000c1e9100 */
[----:B------:R-:W-:-:S03]  /*1b70*/  IADD3.X R9, PT, PT, RZ, UR5, RZ, P1, !PT ;  /* 0x00000005ff097c10 */ /* 0x000fc60008ffe4ff */
[----:B------:R0:W5:Y:S04]  /*1b80*/  LDG.E.U8.CONSTANT R18, desc[UR8][R6.64] ;  /* 0x0000000806127981 */ /* 0x000168000c1e9100 */
[----:B------:R1:W5:Y:S04]  /*1b90*/  LDG.E.U8.CONSTANT R174, desc[UR8][R8.64] ;  /* 0x0000000808ae7981 */ /* 0x000368000c1e9100 */
[----:B------:R-:W5:Y:S01]  /*1ba0*/  LDG.E.U8.CONSTANT R17, desc[UR8][R16.64] ;  /* 0x0000000810117981 */ /* 0x000f62000c1e9100 */
[----:B0-----:R-:W-:Y:S02]  /*1bb0*/  IADD3 R6, P3, PT, R2, UR4, RZ ;  /* 0x0000000402067c10 */ /* 0x001fe4000ff7e0ff */
[----:B------:R-:W-:-:S02]  /*1bc0*/  IADD3 R2, PT, PT, R132, R152, RZ ;  /* 0x0000009884027210 */ /* 0x000fc40007ffe0ff */
[----:B-1----:R-:W-:Y:S01]  /*1bd0*/  IADD3 R8, P2, PT, R3, UR4, RZ ;  /* 0x0000000403087c10 */ /* 0x002fe2000ff5e0ff */
[----:B------:R-:W-:Y:S01]  /*1be0*/  IMAD.X R7, RZ, RZ, UR5, P3 ;  /* 0x00000005ff077e24 */ /* 0x000fe200098e06ff */
[----:B------:R-:W-:Y:S02]  /*1bf0*/  IADD3 R12, P3, PT, R2, UR4, RZ ;  /* 0x00000004020c7c10 */ /* 0x000fe4000ff7e0ff */
[----:B------:R-:W0:Y:S01]  /*1c00*/  @!P0 LDC.64 R2, c[0x0][0x388] ;  /* 0x0000e200ff028b82 */ /* 0x000e220000000a00 */
[----:B------:R-:W-:Y:S01]  /*1c10*/  IADD3 R14, P1, PT, R14, UR4, RZ ;  /* 0x000000040e0e7c10 */ /* 0x000fe2000ff3e0ff */
[--C-:B------:R-:W-:Y:S01]  /*1c20*/  IMAD.IADD R10, R120, 0x1, R152.reuse ;  /* 0x00000001780a7824 */ /* 0x100fe200078e0298 */
[----:B------:R1:W5:Y:S02]  /*1c30*/  LDG.E.U8.CONSTANT R16, desc[UR8][R4.64] ;  /* 0x0000000804107981 */ /* 0x000364000c1e9100 */
[----:B------:R-:W-:Y:S02]  /*1c40*/  IADD3.X R15, PT, PT, RZ, UR5, RZ, P1, !PT ;  /* 0x00000005ff0f7c10 */ /* 0x000fe40008ffe4ff */
[----:B------:R-:W-:Y:S01]  /*1c50*/  IADD3 R10, P1, PT, R10, UR4, RZ ;  /* 0x000000040a0a7c10 */ /* 0x000fe2000ff3e0ff */
[----:B------:R-:W5:Y:S04]  /*1c60*/  LDG.E.U8.CONSTANT R180, desc[UR8][R6.64] ;  /* 0x0000000806b47981 */ /* 0x000f68000c1e9100 */
[----:B------:R1:W5:Y:S02]  /*1c70*/  LDG.E.U8.CONSTANT R178, desc[UR8][R14.64] ;  /* 0x000000080eb27981 */ /* 0x000364000c1e9100 */
[----:B-1----:R-:W-:Y:S01]  /*1c80*/  IADD3 R4, PT, PT, R110, R152, RZ ;  /* 0x000000986e047210 */ /* 0x002fe20007ffe0ff */
[----:B------:R-:W-:Y:S01]  /*1c90*/  IMAD.IADD R5, R122, 0x1, R152 ;  /* 0x000000017a057824 */ /* 0x000fe200078e0298 */
[----:B------:R-:W-:Y:S01]  /*1ca0*/  IADD3.X R9, PT, PT, RZ, UR5, RZ, P2, !PT ;  /* 0x00000005ff097c10 */ /* 0x000fe200097fe4ff */
[----:B------:R-:W-:-:S02]  /*1cb0*/  IMAD.X R11, RZ, RZ, UR5, P1 ;  /* 0x00000005ff0b7e24 */ /* 0x000fc400088e06ff */
[----:B------:R-:W-:Y:S01]  /*1cc0*/  IMAD.IADD R14, R98, 0x1, R152 ;  /* 0x00000001620e7824 */ /* 0x000fe200078e0298 */
[----:B------:R-:W-:Y:S01]  /*1cd0*/  IADD3 R4, P1, PT, R4, UR4, RZ ;  /* 0x0000000404047c10 */ /* 0x000fe2000ff3e0ff */
[----:B------:R-:W-:Y:S01]  /*1ce0*/  @!P0 IMAD R7, R136, 0x7d, R168 ;  /* 0x0000007d88078824 */ /* 0x000fe200078e02a8 */
[----:B------:R-:W-:Y:S01]  /*1cf0*/  IADD3 R152, PT, PT, R134, R152, RZ ;  /* 0x0000009886987210 */ /* 0x000fe20007ffe0ff */
[----:B------:R1:W5:Y:S01]  /*1d00*/  LDG.E.U8.CONSTANT R182, desc[UR8][R8.64] ;  /* 0x0000000808b67981 */ /* 0x000362000c1e9100 */
[----:B------:R-:W-:Y:S02]  /*1d10*/  IADD3 R14, P2, PT, R14, UR4, RZ ;  /* 0x000000040e0e7c10 */ /* 0x000fe4000ff5e0ff */
[----:B------:R-:W-:Y:S01]  /*1d20*/  IADD3.X R13, PT, PT, RZ, UR5, RZ, P3, !PT ;  /* 0x00000005ff0d7c10 */ /* 0x000fe20009ffe4ff */
[----:B------:R-:W5:Y:S01]  /*1d30*/  LDG.E.U8.CONSTANT R11, desc[UR8][R10.64] ;  /* 0x000000080a0b7981 */ /* 0x000f62000c1e9100 */
[----:B------:R-:W-:Y:S01]  /*1d40*/  IADD3 R6, P3, PT, R5, UR4, RZ ;  /* 0x0000000405067c10 */ /* 0x000fe2000ff7e0ff */
[----:B------:R-:W-:Y:S01]  /*1d50*/  IMAD.X R15, RZ, RZ, UR5, P2 ;  /* 0x00000005ff0f7e24 */ /* 0x000fe200090e06ff */
[----:B------:R-:W-:-:S02]  /*1d60*/  IADD3.X R5, PT, PT, RZ, UR5, RZ, P1, !PT ;  /* 0x00000005ff057c10 */ /* 0x000fc40008ffe4ff */
[----:B0-----:R-:W-:Y:S01]  /*1d70*/  @!P0 IADD3 R2, P1, PT, R7, R2, RZ ;  /* 0x0000000207028210 */ /* 0x001fe20007f3e0ff */
[----:B------:R-:W5:Y:S01]  /*1d80*/  LDG.E.U8.CONSTANT R13, desc[UR8][R12.64] ;  /* 0x000000080c0d7981 */ /* 0x000f62000c1e9100 */
[----:B-1----:R-:W-:Y:S01]  /*1d90*/  IADD3 R8, P2, PT, R152, UR4, RZ ;  /* 0x0000000498087c10 */ /* 0x002fe2000ff5e0ff */
[----:B------:R-:W-:Y:S02]  /*1da0*/  IMAD.X R7, RZ, RZ, UR5, P3 ;  /* 0x00000005ff077e24 */ /* 0x000fe400098e06ff */
[----:B------:R-:W-:Y:S01]  /*1db0*/  @!P0 IMAD.X R3, RZ, RZ, R3, P1 ;  /* 0x000000ffff038224 */ /* 0x000fe200008e0603 */
[----:B------:R-:W-:Y:S01]  /*1dc0*/  IADD3.X R9, PT, PT, RZ, UR5, RZ, P2, !PT ;  /* 0x00000005ff097c10 */ /* 0x000fe200097fe4ff */
[----:B------:R-:W5:Y:S04]  /*1dd0*/  LDG.E.U8.CONSTANT R15, desc[UR8][R14.64] ;  /* 0x000000080e0f7981 */ /* 0x000f68000c1e9100 */
[----:B------:R-:W5:Y:S04]  /*1de0*/  LDG.E.U8.CONSTANT R5, desc[UR8][R4.64] ;  /* 0x0000000804057981 */ /* 0x000f68000c1e9100 */
[----:B------:R-:W5:Y:S04]  /*1df0*/  LDG.E.U8.CONSTANT R7, desc[UR8][R6.64] ;  /* 0x0000000806077981 */ /* 0x000f68000c1e9100 */
[----:B------:R-:W5:Y:S04]  /*1e00*/  LDG.E.U8.CONSTANT R9, desc[UR8][R8.64] ;  /* 0x0000000808097981 */ /* 0x000f68000c1e9100 */
[----:B------:R-:W5:Y:S01]  /*1e10*/  @!P0 LDG.E.U8.CONSTANT R3, desc[UR8][R2.64] ;  /* 0x0000000802038981 */ /* 0x000f62000c1e9100 */
[----:B------:R-:W0:Y:S01]  /*1e20*/  S2UR UR5, SR_CgaCtaId ;  /* 0x00000000000579c3 */ /* 0x000e220000008800 */
[----:B------:R-:W-:-:S02]  /*1e30*/  UMOV UR4, 0x400 ;  /* 0x0000040000047882 */ /* 0x000fc40000000000 */
[----:B0-----:R-:W-:Y:S02]  /*1e40*/  ULEA UR6, UR5, UR4, 0x18 ;  /* 0x0000000405067291 */ /* 0x001fe4000f8ec0ff */
[----:B------:R-:W-:-:S04]  /*1e50*/  UIADD3 UR4, UPT, UPT, UR4, 0xf00, URZ ;  /* 0x00000f0004047890 */ /* 0x000fc8000fffe0ff */
[----:B------:R-:W-:-:S03]  /*1e60*/  ULEA UR4, UR5, UR4, 0x18 ;  /* 0x0000000405047291 */ /* 0x000fc6000f8ec0ff */
[----:B------:R-:W-:Y:S01]  /*1e70*/  UMOV UR5, 0xa ;  /* 0x0000000a00057882 */ /* 0x000fe20000000000 */
[----:B--2---:R-:W-:Y:S04]  /*1e80*/  STS.U8 [R168+UR6], R140 ;  /* 0x0000008ca8007988 */ /* 0x004fe80008000006 */
[----:B---3--:R-:W-:Y:S04]  /*1e90*/  STS.U8 [R168+UR6+0x280], R146 ;  /* 0x00028092a8007988 */ /* 0x008fe80008000006 */
[----:B----4-:R-:W-:Y:S04]  /*1ea0*/  STS.U8 [R168+UR6+0x500], R148 ;  /* 0x00050094a8007988 */ /* 0x010fe80008000006 */
[----:B-----5:R-:W-:Y:S04]  /*1eb0*/  STS.U8 [R168+UR6+0x780], R144 ;  /* 0x00078090a8007988 */ /* 0x020fe80008000006 */
[----:B------:R-:W-:Y:S04]  /*1ec0*/  STS.U8 [R168+UR6+0xa00], R142 ;  /* 0x000a008ea8007988 */ /* 0x000fe80008000006 */
        /* <DEDUP_REMOVED lines=14> */
[----:B------:R0:W-:Y:S04]  /*1fb0*/  STS.U8 [R168+UR6+0x580], R17 ;  /* 0x00058011a8007988 */ /* 0x0001e80008000006 */
[----:B------:R1:W-:Y:S04]  /*1fc0*/  STS.U8 [R168+UR6+0x700], R16 ;  /* 0x00070010a8007988 */ /* 0x0003e80008000006 */
[----:B------:R1:W-:Y:S04]  /*1fd0*/  STS.U8 [R168+UR6+0xa80], R180 ;  /* 0x000a80b4a8007988 */ /* 0x0003e80008000006 */
[----:B------:R1:W-:Y:S01]  /*1fe0*/  STS.U8 [R168+UR6+0x980], R178 ;  /* 0x000980b2a8007988 */ /* 0x0003e20008000006 */
[----:B0-----:R-:W-:-:S03]  /*1ff0*/  MOV R17, UR6 ;  /* 0x0000000600117c02 */ /* 0x001fc60008000f00 */
[----:B------:R1:W-:Y:S04]  /*2000*/  STS.U8 [R168+UR6+0xb00], R182 ;  /* 0x000b00b6a8007988 */ /* 0x0003e80008000006 */
[----:B------:R1:W-:Y:S04]  /*2010*/  STS.U8 [R168+UR6+0xb80], R11 ;  /* 0x000b800ba8007988 */ /* 0x0003e80008000006 */
[----:B------:R1:W-:Y:S04]  /*2020*/  STS.U8 [R168+UR6+0xc00], R13 ;  /* 0x000c000da8007988 */ /* 0x0003e80008000006 */
[----:B------:R1:W-:Y:S04]  /*2030*/  STS.U8 [R168+UR6+0xd00], R15 ;  /* 0x000d000fa8007988 */ /* 0x0003e80008000006 */
[----:B------:R1:W-:Y:S04]  /*2040*/  STS.U8 [R168+UR6+0xd80], R5 ;  /* 0x000d8005a8007988 */ /* 0x0003e80008000006 */
[----:B------:R1:W-:Y:S04]  /*2050*/  STS.U8 [R168+UR6+0xe00], R7 ;  /* 0x000e0007a8007988 */ /* 0x0003e80008000006 */
[----:B------:R1:W-:Y:S04]  /*2060*/  STS.U8 [R168+UR6+0xe80], R9 ;  /* 0x000e8009a8007988 */ /* 0x0003e80008000006 */
[----:B------:R1:W-:Y:S01]  /*2070*/  @!P0 STS.U8 [R168+UR4], R3 ;  /* 0x00000003a8008988 */ /* 0x0003e20008000004 */
[----:B------:R-:W-:Y:S01]  /*2080*/  IMAD R2, R168, 0x1e, R17 ;  /* 0x0000001ea8027824 */ /* 0x000fe200078e0211 */
[----:B------:R-:W-:-:S03]  /*2090*/  UIADD3 UR4, UPT, UPT, UR4, 0xc, URZ ;  /* 0x0000000c04047890 */ /* 0x000fc6000fffe0ff */
[----:B------:R-:W-:Y:S01]  /*20a0*/  VIADD R2, R2, 0xf ;  /* 0x0000000f02027836 */ /* 0x000fe20000000000 */
[----:B------:R-:W-:Y:S08]  /*20b0*/  BAR.SYNC.DEFER_BLOCKING 0x0 ;  /* 0x0000000000007b1d */ /* 0x000ff00000010000 */
.L_x_0:
[----:B-1----:R-:W-:Y:S01]  /*20c0*/  LDS.S8 R11, [UR4+-0xc] ;  /* 0xfffff404ff0b7984 */ /* 0x002fe20008000200 */
[----:B------:R-:W-:-:S03]  /*20d0*/  UIADD3 UR5, UPT, UPT, UR5, 0x1, URZ ;  /* 0x0000000105057890 */ /* 0x000fc6000fffe0ff */
[----:B------:R-:W0:Y:S01]  /*20e0*/  LDS.S8 R13, [R2+-0xf] ;  /* 0xfffff100020d7984 */ /* 0x000e220000000200 */
[----:B------:R-:W-:-:S03]  /*20f0*/  UISETP.NE.AND UP0, UPT, UR5, 0xf, UPT ;  /* 0x0000000f0500788c */ /* 0x000fc6000bf05270 */
[----:B------:R-:W1:Y:S04]  /*2100*/  LDS.S8 R162, [UR4+-0x7] ;  /* 0xfffff904ffa27984 */ /* 0x000e680008000200 */
[----:B------:R-:W2:Y:S04]  /*2110*/  LDS.S8 R160, [UR4+-0x2] ;  /* 0xfffffe04ffa07984 */ /* 0x000ea80008000200 */
[----:B------:R-:W3:Y:S04]  /*2120*/  LDS.S8 R158, [UR4+0x3] ;  /* 0x00000304ff9e7984 */ /* 0x000ee80008000200 */
[----:B------:R-:W4:Y:S04]  /*2130*/  LDS.S8 R156, [UR4+0x8] ;  /* 0x00000804ff9c7984 */ /* 0x000f280008000200 */
[----:B------:R-:W5:Y:S04]  /*2140*/  LDS.S8 R9, [UR4+-0xb] ;  /* 0xfffff504ff097984 */ /* 0x000f680008000200 */
[----:B------:R-:W5:Y:S04]  /*2150*/  LDS.S8 R154, [UR4+-0x6] ;  /* 0xfffffa04ff9a7984 */ /* 0x000f680008000200 */
[----:B------:R-:W5:Y:S04]  /*2160*/  LDS.S8 R152, [UR4+-0x1] ;  /* 0xffffff04ff987984 */ /* 0x000f680008000200 */
[----:B------:R-:W5:Y:S04]  /*2170*/  LDS.S8 R150, [UR4+0x4] ;  /* 0x00000404ff967984 */ /* 0x000f680008000200 */
[----:B------:R-:W5:Y:S04]  /*2180*/  LDS.S8 R148, [UR4+0x9] ;  /* 0x00000904ff947984 */ /* 0x000f680008000200 */
[----:B------:R-:W5:Y:S01]  /*2190*/  LDS.S8 R7, [UR4+-0xa] ;  /* 0xfffff604ff077984 */ /* 0x000f620008000200 */
[----:B0-----:R-:W-:-:S03]  /*21a0*/  IMAD R84, R11, R13, R84 ;  /* 0x0000000d0b547224 */ /* 0x001fc600078e0254 */
[----:B------:R-:W0:Y:S01]  /*21b0*/  LDS.S8 R146, [UR4+-0x5] ;  /* 0xfffffb04ff927984 */ /* 0x000e220008000200 */
[----:B-1----:R-:W-:-:S03]  /*21c0*/  IMAD R24, R162, R13, R24 ;  /* 0x0000000da2187224 */ /* 0x002fc600078e0218 */
[----:B------:R-:W1:Y:S01]  /*21d0*/  LDS.S8 R144, [UR4] ;  /* 0x00000004ff907984 */ /* 0x000e620008000200 */
[----:B--2---:R-:W-:-:S03]  /*21e0*/  IMAD R199, R160, R13, R199 ;  /* 0x0000000da0c77224 */ /* 0x004fc600078e02c7 */
[----:B------:R-:W2:Y:S01]  /*21f0*/  LDS.S8 R142, [UR4+0x5] ;  /* 0x00000504ff8e7984 */ /* 0x000ea20008000200 */
[----:B---3--:R-:W-:-:S03]  /*2200*/  IMAD R139, R158, R13, R139 ;  /* 0x0000000d9e8b7224 */ /* 0x008fc600078e028b */
[----:B------:R-:W3:Y:S01]  /*2210*/  LDS.S8 R140, [UR4+0xa] ;  /* 0x00000a04ff8c7984 */ /* 0x000ee20008000200 */
[----:B----4-:R-:W-:-:S03]  /*2220*/  IMAD R79, R156, R13, R79 ;  /* 0x0000000d9c4f7224 */ /* 0x010fc600078e024f */
[----:B------:R-:W4:Y:S01]  /*2230*/  LDS.S8 R5, [UR4+-0x9] ;  /* 0xfffff704ff057984 */ /* 0x000f220008000200 */
[----:B-----5:R-:W-:-:S03]  /*2240*/  IMAD R82, R9, R13, R82 ;  /* 0x0000000d09527224 */ /* 0x020fc600078e0252 */
[----:B------:R-:W5:Y:S01]  /*2250*/  LDS.S8 R18, [UR4+-0x4] ;  /* 0xfffffc04ff127984 */ /* 0x000f620008000200 */
[----:B------:R-:W-:-:S03]  /*2260*/  IMAD R22, R154, R13, R22 ;  /* 0x0000000d9a167224 */ /* 0x000fc600078e0216 */
[----:B------:R-:W5:Y:S01]  /*2270*/  LDS.S8 R16, [UR4+0x1] ;  /* 0x00000104ff107984 */ /* 0x000f620008000200 */
[----:B------:R-:W-:-:S03]  /*2280*/  IMAD R197, R152, R13, R197 ;  /* 0x0000000d98c57224 */ /* 0x000fc600078e02c5 */
[----:B------:R-:W5:Y:S01]  /*2290*/  LDS.S8 R14, [UR4+0x6] ;  /* 0x00000604ff0e7984 */ /* 0x000f620008000200 */
[----:B------:R-:W-:-:S03]  /*22a0*/  IMAD R137, R150, R13, R137 ;  /* 0x0000000d96897224 */ /* 0x000fc600078e0289 */
[----:B------:R-:W5:Y:S01]  /*22b0*/  LDS.S8 R12, [UR4+0xb] ;  /* 0x00000b04ff0c7984 */ /* 0x000f620008000200 */
[----:B------:R-:W-:-:S03]  /*22c0*/  IMAD R77, R148, R13, R77 ;  /* 0x0000000d944d7224 */ /* 0x000fc600078e024d */
[----:B------:R-:W5:Y:S01]  /*22d0*/  LDS.S8 R3, [UR4+-0x8] ;  /* 0xfffff804ff037984 */ /* 0x000f620008000200 */
[----:B------:R-:W-:-:S03]  /*22e0*/  IMAD R80, R7, R13, R80 ;  /* 0x0000000d07507224 */ /* 0x000fc600078e0250 */
[----:B------:R-:W5:Y:S01]  /*22f0*/  LDS.S8 R10, [UR4+-0x3] ;  /* 0xfffffd04ff0a7984 */ /* 0x000f620008000200 */
[----:B0-----:R-:W-:-:S03]  /*2300*/  IMAD R20, R146, R13, R20 ;  /* 0x0000000d92147224 */ /* 0x001fc600078e0214 */
[----:B------:R-:W0:Y:S01]  /*2310*/  LDS.S8 R8, [UR4+0x2] ;  /* 0x00000204ff087984 */ /* 0x000e220008000200 */
[----:B-1----:R-:W-:-:S03]  /*2320*/  IMAD R195, R144, R13, R195 ;  /* 0x0000000d90c37224 */ /* 0x002fc600078e02c3 */
[----:B------:R-:W1:Y:S01]  /*2330*/  LDS.S8 R6, [UR4+0x7] ;  /* 0x00000704ff067984 */ /* 0x000e620008000200 */
[----:B--2---:R-:W-:-:S03]  /*2340*/  IMAD R135, R142, R13, R135 ;  /* 0x0000000d8e877224 */ /* 0x004fc600078e0287 */
[----:B------:R-:W2:Y:S01]  /*2350*/  LDS.S8 R4, [UR4+0xc] ;  /* 0x00000c04ff047984 */ /* 0x000ea20008000200 */
[-C--:B---3--:R-:W-:Y:S01]  /*2360*/  IMAD R75, R140, R13.reuse, R75 ;  /* 0x0000000d8c4b7224 */ /* 0x088fe200078e024b */
[----:B------:R-:W-:Y:S02]  /*2370*/  UIADD3 UR4, UPT, UPT, UR4, 0x19, URZ ;  /* 0x0000001904047890 */ /* 0x000fe4000fffe0ff */
[----:B------:R-:W3:Y:S01]  /*2380*/  LDS.S8 R15, [R2+-0xa] ;  /* 0xfffff600020f7984 */ /* 0x000ee20000000200 */
[----:B----4-:R-:W-:-:S03]  /*2390*/  IMAD R78, R5, R13, R78 ;  /* 0x0000000d054e7224 */ /* 0x010fc600078e024e */
[----:B------:R-:W4:Y:S01]  /*23a0*/  LDS.S8 R17, [R2+-0x5] ;  /* 0xfffffb0002117984 */ /* 0x000f220000000200 */
[-C--:B-----5:R-:W-:Y:S02]  /*23b0*/  IMAD R0, R18, R13.reuse, R0 ;  /* 0x0000000d12007224 */ /* 0x0a0fe400078e0200 */
[-C--:B------:R-:W-:Y:S02]  /*23c0*/  IMAD R193, R16, R13.reuse, R193 ;  /* 0x0000000d10c17224 */ /* 0x080fe400078e02c1 */
[-C--:B------:R-:W-:Y:S02]  /*23d0*/  IMAD R133, R14, R13.reuse, R133 ;  /* 0x0000000d0e857224 */ /* 0x080fe400078e0285 */
[-C--:B------:R-:W-:Y:S02]  /*23e0*/  IMAD R73, R12, R13.reuse, R73 ;  /* 0x0000000d0c497224 */ /* 0x080fe400078e0249 */
[-C--:B------:R-:W-:Y:S02]  /*23f0*/  IMAD R76, R3, R13.reuse, R76 ;  /* 0x0000000d034c7224 */ /* 0x080fe400078e024c */
[----:B------:R-:W-:-:S02]  /*2400*/  IMAD R251, R10, R13, R251 ;  /* 0x0000000d0afb7224 */ /* 0x000fc400078e02fb */
[-C--:B0-----:R-:W-:Y:S02]  /*2410*/  IMAD R191, R8, R13.reuse, R191 ;  /* 0x0000000d08bf7224 */ /* 0x081fe400078e02bf */
[-C--:B-1----:R-:W-:Y:S02]  /*2420*/  IMAD R131, R6, R13.reuse, R131 ;  /* 0x0000000d06837224 */ /* 0x082fe400078e0283 */
[----:B--2---:R-:W-:Y:S02]  /*2430*/  IMAD R71, R4, R13, R71 ;  /* 0x0000000d04477224 */ /* 0x004fe400078e0247 */
[----:B------:R-:W0:Y:S01]  /*2440*/  LDS.S8 R13, [R2] ;  /* 0x00000000020d7984 */ /* 0x000e220000000200 */
[-C--:B---3--:R-:W-:Y:S02]  /*2450*/  IMAD R74, R11, R15.reuse, R74 ;  /* 0x0000000f0b4a7224 */ /* 0x088fe400078e024a */
[-C--:B------:R-:W-:Y:S02]  /*2460*/  IMAD R249, R162, R15.reuse, R249 ;  /* 0x0000000fa2f97224 */ /* 0x080fe400078e02f9 */
[----:B------:R-:W-:-:S02]  /*2470*/  IMAD R189, R160, R15, R189 ;  /* 0x0000000fa0bd7224 */ /* 0x000fc400078e02bd */
[-C--:B------:R-:W-:Y:S02]  /*2480*/  IMAD R129, R158, R15.reuse, R129 ;  /* 0x0000000f9e817224 */ /* 0x080fe400078e0281 */
[-C--:B------:R-:W-:Y:S02]  /*2490*/  IMAD R69, R156, R15.reuse, R69 ;  /* 0x0000000f9c457224 */ /* 0x080fe400078e0245 */
[-C--:B------:R-:W-:Y:S02]  /*24a0*/  IMAD R72, R9, R15.reuse, R72 ;  /* 0x0000000f09487224 */ /* 0x080fe400078e0248 */
[-C--:B------:R-:W-:Y:S02]  /*24b0*/  IMAD R247, R154, R15.reuse, R247 ;  /* 0x0000000f9af77224 */ /* 0x080fe400078e02f7 */
        /* <DEDUP_REMOVED lines=17> */
[----:B------:R-:W-:Y:S02]  /*25d0*/  IMAD R61, R4, R15, R61 ;  /* 0x0000000f043d7224 */ /* 0x000fe400078e023d */
[-C--:B----4-:R-:W-:Y:S01]  /*25e0*/  IMAD R64, R11, R17.reuse, R64 ;  /* 0x000000110b407224 */ /* 0x090fe200078e0240 */
[----:B------:R-:W1:Y:S01]  /*25f0*/  LDS.S8 R15, [R2+0x5] ;  /* 0x00000500020f7984 */ /* 0x000e620000000200 */
        /* <DEDUP_REMOVED lines=23> */
[----:B------:R-:W-:Y:S02]  /*2770*/  IMAD R51, R4, R17, R51 ;  /* 0x0000001104337224 */ /* 0x000fe400078e0233 */
[----:B------:R2:W3:Y:S01]  /*2780*/  LDS.S8 R17, [R2+0xa] ;  /* 0x00000a0002117984 */ /* 0x0004e20000000200 */
[----:B0-----:R-:W-:-:S02]  /*2790*/  IMAD R54, R11, R13, R54 ;  /* 0x0000000d0b367224 */ /* 0x001fc400078e0236 */
[-C--:B------:R-:W-:Y:S02]  /*27a0*/  IMAD R229, R162, R13.reuse, R229 ;  /* 0x0000000da2e57224 */ /* 0x080fe400078e02e5 */
[-C--:B------:R-:W-:Y:S02]  /*27b0*/  IMAD R169, R160, R13.reuse, R169 ;  /* 0x0000000da0a97224 */ /* 0x080fe400078e02a9 */
[-C--:B------:R-:W-:Y:S01]  /*27c0*/  IMAD R109, R158, R13.reuse, R109 ;  /* 0x0000000d9e6d7224 */ /* 0x080fe200078e026d */
[----:B--2---:R-:W-:Y:S01]  /*27d0*/  IADD3 R2, PT, PT, R2, 0x1, RZ ;  /* 0x0000000102027810 */ /* 0x004fe20007ffe0ff */
        /* <DEDUP_REMOVED lines=21> */
[-C--:B-1----:R-:W-:Y:S02]  /*2930*/  IMAD R44, R11, R15.reuse, R44 ;  /* 0x0000000f0b2c7224 */ /* 0x082fe400078e022c */
        /* <DEDUP_REMOVED lines=23> */
[----:B------:R-:W-:Y:S02]  /*2ab0*/  IMAD R31, R4, R15, R31 ;  /* 0x0000000f041f7224 */ /* 0x000fe400078e021f */
[-C--:B---3--:R-:W-:Y:S02]  /*2ac0*/  IMAD R34, R11, R17.reuse, R34 ;  /* 0x000000110b227224 */ /* 0x088fe400078e0222 */
        /* <DEDUP_REMOVED lines=23> */
[----:B------:R-:W-:Y:S01]  /*2c40*/  IMAD R21, R4, R17, R21 ;  /* 0x0000001104157224 */ /* 0x000fe200078e0215 */
[----:B------:R-:W-:Y:S06]  /*2c50*/  BRA.U UP0, `(.L_x_0) ;  /* 0xfffffff500187547 */ /* 0x000fec000b83ffff */
[----:B------:R-:W-:-:S05]  /*2c60*/  VIADD R136, R136, 0x1 ;  /* 0x0000000188887836 */ /* 0x000fca0000000000 */
[----:B------:R-:W-:-:S13]  /*2c70*/  ISETP.NE.AND P0, PT, R136, 0x5, PT ;  /* 0x000000058800780c */ /* 0x000fda0003f05270 */
[----:B------:R-:W-:Y:S05]  /*2c80*/  @P0 BRA `(.L_x_1) ;  /* 0xffffffe800940947 */ /* 0x000fea000383ffff */
[----:B------:R-:W0:Y:S01]  /*2c90*/  S2R R5, SR_CTAID.X ;  /* 0x0000000000057919 */ /* 0x000e220000002500 */
[----:B------:R-:W1:Y:S01]  /*2ca0*/  LDC.64 R2, c[0x0][0x390] ;  /* 0x0000e400ff027b82 */ /* 0x000e620000000a00 */
[----:B0-----:R-:W-:-:S05]  /*2cb0*/  LEA R5, R5, R168, 0x7 ;  /* 0x000000a805057211 */ /* 0x001fca00078e38ff */
[----:B------:R-:W-:-:S04]  /*2cc0*/  IMAD R5, R5, 0x96, RZ ;  /* 0x0000009605057824 */ /* 0x000fc800078e02ff */
[----:B-1----:R-:W-:-:S05]  /*2cd0*/  IMAD.WIDE.U32 R2, R5, 0x4, R2 ;  /* 0x0000000405027825 */ /* 0x002fca00078e0002 */
[----:B------:R-:W-:Y:S04]  /*2ce0*/  STG.E desc[UR8][R2.64], R84 ;  /* 0x0000005402007986 */ /* 0x000fe8000c101908 */
        /* <DEDUP_REMOVED lines=148> */
[----:B------:R-:W-:Y:S01]  /*3630*/  STG.E desc[UR8][R2.64+0x254], R21 ;  /* 0x0002541502007986 */ /* 0x000fe2000c101908 */
[----:B------:R-:W-:Y:S05]  /*3640*/  EXIT ;  /* 0x000000000000794d */ /* 0x000fea0003800000 */
.L_x_2:
[----:B------:R-:W-:-:S00]  /*3650*/  BRA `(.L_x_2) ;  /* 0xfffffffc00fc7947 */ /* 0x000fc0000383ffff */
[----:B------:R-:W-:-:S00]  /*3660*/  NOP ;  /* 0x0000000000007918 */ /* 0x000fc00000000000 */
        /* <DEDUP_REMOVED lines=9> */
.L_x_3:


//--------------------- .nv.shared.template_op_kernel0 --------------------------
	.section	.nv.shared.template_op_kernel0,"aw",@nobits
	.sectionflags	@""
.nv.shared.template_op_kernel0:
	.zero		4989


//--------------------- .nv.shared.reserved.0     --------------------------
	.section	.nv.shared.reserved.0,"aw",@nobits
	.weak		__nv_reservedSMEM_offset_0_alias
	.size		__nv_reservedSMEM_offset_0_alias, 0, 64
	.other		__nv_reservedSMEM_offset_0_alias,@"STO_CUDA_RESERVED_SHARED STV_DEFAULT"
__nv_reservedSMEM_offset_0_alias:
	.zero		0
	.zero		64


//--------------------- .nv.constant0.template_op_kernel0 --------------------------
	.section	.nv.constant0.template_op_kernel0,"a",@progbits
	.sectionflags	@""
	.align	4
.nv.constant0.template_op_kernel0:
	.zero		920


//--------------------- SYMBOLS --------------------------

	.type		.nv.reservedSmem.offset0,@object
	.size		.nv.reservedSmem.offset0,0x4
	.type		.nv.reservedSmem.cap,@object
	.size		.nv.reservedSmem.cap,0x4
